//
// Generated by NVIDIA NVVM Compiler
//
// Compiler Build ID: CL-36424714
// Cuda compilation tools, release 13.0, V13.0.88
// Based on NVVM 20.0.0
//

.version 9.0
.target sm_100
.address_size 64

	// .globl	GPU_validation
.extern .func  (.param .b32 func_retval0) vprintf
(
	.param .b64 vprintf_param_0,
	.param .b64 vprintf_param_1
)
;
.global .align 1 .b8 $str[25] = {71, 80, 85, 32, 104, 97, 115, 32, 98, 101, 101, 110, 32, 97, 99, 116, 105, 118, 97, 116, 101, 100, 32, 10};
.extern .shared .align 16 .b8 tmp_img[];

.visible .entry GPU_validation()
{
	.reg .b32 	%r<3>;
	.reg .b64 	%rd<3>;

	mov.u64 	%rd1, $str;
	cvta.global.u64 	%rd2, %rd1;
	{ // callseq 0, 0
	.param .b64 param0;
	st.param.b64 	[param0], %rd2;
	.param .b64 param1;
	st.param.b64 	[param1], 0;
	.param .b32 retval0;
	call.uni (retval0), 
	vprintf, 
	(
	param0, 
	param1
	);
	ld.param.b32 	%r1, [retval0];
	} // callseq 0
	ret;

}
	// .globl	cuResize
.visible .entry cuResize(
	.param .u64 .ptr .align 1 cuResize_param_0,
	.param .u64 .ptr .align 1 cuResize_param_1,
	.param .u32 cuResize_param_2,
	.param .u32 cuResize_param_3,
	.param .u32 cuResize_param_4,
	.param .u32 cuResize_param_5,
	.param .u32 cuResize_param_6,
	.param .u32 cuResize_param_7,
	.param .f32 cuResize_param_8,
	.param .f32 cuResize_param_9,
	.param .u32 cuResize_param_10
)
{
	.reg .pred 	%p<32>;
	.reg .b16 	%rs<10>;
	.reg .b32 	%r<95>;
	.reg .b32 	%f<36>;
	.reg .b64 	%rd<77>;
	.reg .b64 	%fd<11>;

	ld.param.u64 	%rd22, [cuResize_param_0];
	ld.param.u64 	%rd23, [cuResize_param_1];
	ld.param.u32 	%r27, [cuResize_param_2];
	ld.param.u32 	%r28, [cuResize_param_3];
	ld.param.u32 	%r29, [cuResize_param_4];
	ld.param.u32 	%r30, [cuResize_param_5];
	ld.param.u32 	%r31, [cuResize_param_6];
	ld.param.u32 	%r32, [cuResize_param_7];
	ld.param.f32 	%f10, [cuResize_param_8];
	ld.param.f32 	%f11, [cuResize_param_9];
	ld.param.u32 	%r33, [cuResize_param_10];
	mov.u32 	%r1, %ctaid.y;
	mov.u32 	%r2, %nctaid.z;
	mov.u32 	%r3, %ctaid.z;
	mov.u32 	%r34, %ctaid.x;
	mov.u32 	%r35, %nctaid.x;
	mov.u32 	%r94, %tid.x;
	mov.u32 	%r5, %ntid.x;
	mad.lo.s32 	%r36, %r1, %r35, %r34;
	mad.lo.s32 	%r37, %r36, %r5, %r94;
	mad.lo.s32 	%r6, %r37, %r2, %r3;
	mul.lo.s32 	%r38, %r5, %r35;
	mul.lo.s32 	%r39, %r38, %r2;
	rem.u32 	%r40, %r6, %r39;
	cvt.u64.u32 	%rd24, %r40;
	mul.lo.s32 	%r41, %r31, %r2;
	mul.lo.s32 	%r7, %r41, %r32;
	cvt.s64.s32 	%rd25, %r7;
	setp.ge.s64 	%p1, %rd24, %rd25;
	@%p1 bra 	$L__BB1_29;
	rem.u32 	%r43, %r6, %r7;
	mul.lo.s32 	%r44, %r32, %r2;
	div.s32 	%r8, %r43, %r44;
	mul.lo.s32 	%r45, %r8, %r44;
	sub.s32 	%r46, %r43, %r45;
	div.u32 	%r9, %r46, %r2;
	cvt.f64.f32 	%fd1, %f10;
	cvt.rn.f64.s32 	%fd2, %r8;
	add.f64 	%fd3, %fd2, 0d3FE0000000000000;
	mul.f64 	%fd4, %fd3, %fd1;
	cvt.rn.f32.f64 	%f1, %fd4;
	cvt.f64.f32 	%fd5, %f11;
	cvt.rn.f64.u32 	%fd6, %r9;
	add.f64 	%fd7, %fd6, 0d3FE0000000000000;
	mul.f64 	%fd8, %fd7, %fd5;
	cvt.rn.f32.f64 	%f2, %fd8;
	mov.b32 	%r10, %f1;
	abs.f32 	%f3, %f1;
	setp.nan.f32 	%p2, %f3, %f3;
	mov.b32 	%r42, 0;
	mov.u32 	%r92, %r42;
	@%p2 bra 	$L__BB1_8;
	setp.ge.f32 	%p3, %f1, 0f5F000000;
	mov.b32 	%r92, -1;
	@%p3 bra 	$L__BB1_8;
	setp.le.f32 	%p4, %f1, 0fDF000000;
	mov.u32 	%r92, %r42;
	@%p4 bra 	$L__BB1_8;
	shr.u32 	%r49, %r10, 23;
	and.b32  	%r11, %r49, 255;
	cvt.u64.u32 	%rd27, %r10;
	shl.b64 	%rd28, %rd27, 39;
	and.b64  	%rd29, %rd28, 4611685468671574016;
	or.b64  	%rd1, %rd29, 4611686018427387904;
	setp.lt.u32 	%p5, %r11, 126;
	mov.b64 	%rd69, 0;
	mov.u64 	%rd70, %rd69;
	@%p5 bra 	$L__BB1_7;
	setp.eq.s32 	%p6, %r11, 189;
	mov.u64 	%rd69, %rd1;
	@%p6 bra 	$L__BB1_7;
	add.s32 	%r50, %r11, -125;
	shl.b64 	%rd31, %rd1, %r50;
	sub.s32 	%r51, 189, %r11;
	shr.u64 	%rd69, %rd1, %r51;
	shr.u64 	%rd70, %rd31, 63;
$L__BB1_7:
	add.s64 	%rd32, %rd70, %rd69;
	setp.lt.s32 	%p7, %r10, 0;
	neg.s64 	%rd33, %rd32;
	selp.b64 	%rd34, %rd33, %rd32, %p7;
	cvt.u32.u64 	%r92, %rd34;
$L__BB1_8:
	mov.b32 	%r14, %f2;
	abs.f32 	%f4, %f2;
	setp.nan.f32 	%p8, %f4, %f4;
	mov.b32 	%r53, 0;
	mov.u32 	%r93, %r53;
	@%p8 bra 	$L__BB1_15;
	setp.ge.f32 	%p9, %f2, 0f5F000000;
	mov.b32 	%r93, -1;
	@%p9 bra 	$L__BB1_15;
	setp.le.f32 	%p10, %f2, 0fDF000000;
	mov.u32 	%r93, %r53;
	@%p10 bra 	$L__BB1_15;
	shr.u32 	%r56, %r14, 23;
	and.b32  	%r15, %r56, 255;
	cvt.u64.u32 	%rd36, %r14;
	shl.b64 	%rd37, %rd36, 39;
	and.b64  	%rd38, %rd37, 4611685468671574016;
	or.b64  	%rd6, %rd38, 4611686018427387904;
	setp.lt.u32 	%p11, %r15, 126;
	mov.b64 	%rd71, 0;
	mov.u64 	%rd72, %rd71;
	@%p11 bra 	$L__BB1_14;
	setp.eq.s32 	%p12, %r15, 189;
	mov.u64 	%rd71, %rd6;
	@%p12 bra 	$L__BB1_14;
	add.s32 	%r57, %r15, -125;
	shl.b64 	%rd40, %rd6, %r57;
	sub.s32 	%r58, 189, %r15;
	shr.u64 	%rd71, %rd6, %r58;
	shr.u64 	%rd72, %rd40, 63;
$L__BB1_14:
	add.s64 	%rd41, %rd72, %rd71;
	setp.lt.s32 	%p13, %r14, 0;
	neg.s64 	%rd42, %rd41;
	selp.b64 	%rd43, %rd42, %rd41, %p13;
	cvt.u32.u64 	%r93, %rd43;
$L__BB1_15:
	add.s32 	%r59, %r92, -1;
	add.s32 	%r60, %r93, -1;
	setp.lt.s32 	%p14, %r59, 0;
	setp.eq.s32 	%p15, %r29, %r92;
	add.s32 	%r61, %r92, -2;
	selp.b32 	%r62, %r61, %r59, %p15;
	selp.b32 	%r18, 0, %r62, %p14;
	setp.lt.s32 	%p16, %r60, 0;
	setp.eq.s32 	%p17, %r30, %r93;
	add.s32 	%r63, %r93, -2;
	selp.b32 	%r64, %r63, %r60, %p17;
	selp.b32 	%r19, 0, %r64, %p16;
	shl.b32 	%r20, %r30, 1;
	div.s32 	%r65, %r94, %r20;
	setp.ne.s32 	%p18, %r65, 0;
	@%p18 bra 	$L__BB1_18;
	mul.lo.s32 	%r66, %r27, %r1;
	mul.lo.s32 	%r21, %r66, %r28;
	cvta.to.global.u64 	%rd11, %rd22;
$L__BB1_17:
	div.s32 	%r67, %r94, %r30;
	add.s32 	%r68, %r67, %r18;
	mul.lo.s32 	%r69, %r67, %r30;
	sub.s32 	%r70, %r94, %r69;
	mad.lo.s32 	%r71, %r68, %r28, %r70;
	mad.lo.s32 	%r72, %r71, %r33, %r21;
	mad.lo.s32 	%r73, %r72, %r2, %r3;
	cvt.s64.s32 	%rd44, %r73;
	add.s64 	%rd45, %rd11, %rd44;
	ld.global.u8 	%rs5, [%rd45];
	mov.u32 	%r74, tmp_img;
	add.s32 	%r75, %r74, %r94;
	st.shared.u8 	[%r75], %rs5;
	add.s32 	%r94, %r94, %r5;
	div.s32 	%r76, %r94, %r20;
	setp.eq.s32 	%p19, %r76, 0;
	@%p19 bra 	$L__BB1_17;
$L__BB1_18:
	bar.sync 	0;
	mov.u32 	%r77, tmp_img;
	add.s32 	%r78, %r77, %r19;
	ld.shared.u8 	%rs1, [%r78];
	ld.shared.u8 	%rs2, [%r78+1];
	add.s32 	%r79, %r78, %r30;
	ld.shared.u8 	%rs3, [%r79];
	ld.shared.u8 	%rs4, [%r79+1];
	setp.nan.f32 	%p20, %f4, %f4;
	abs.f32 	%f13, %f2;
	setp.ge.f32 	%p21, %f13, 0f5F000000;
	mov.f32 	%f34, 0fDF000000;
	or.pred  	%p22, %p20, %p21;
	@%p22 bra 	$L__BB1_23;
	shr.u32 	%r80, %r14, 23;
	and.b32  	%r24, %r80, 255;
	cvt.u64.u32 	%rd47, %r14;
	shl.b64 	%rd48, %rd47, 39;
	and.b64  	%rd49, %rd48, 4611685468671574016;
	or.b64  	%rd12, %rd49, 4611686018427387904;
	setp.lt.u32 	%p23, %r24, 126;
	mov.b64 	%rd73, 0;
	mov.u64 	%rd74, %rd73;
	@%p23 bra 	$L__BB1_22;
	setp.eq.s32 	%p24, %r24, 189;
	mov.u64 	%rd73, %rd12;
	@%p24 bra 	$L__BB1_22;
	add.s32 	%r81, %r24, -125;
	shl.b64 	%rd51, %rd12, %r81;
	sub.s32 	%r82, 189, %r24;
	shr.u64 	%rd73, %rd12, %r82;
	shr.u64 	%rd74, %rd51, 63;
$L__BB1_22:
	add.s64 	%rd52, %rd74, %rd73;
	setp.lt.s32 	%p25, %r14, 0;
	neg.s64 	%rd53, %rd52;
	selp.b64 	%rd54, %rd53, %rd52, %p25;
	add.s64 	%rd55, %rd54, 1;
	cvt.rn.f32.s64 	%f34, %rd55;
$L__BB1_23:
	sub.f32 	%f7, %f34, %f2;
	setp.nan.f32 	%p26, %f3, %f3;
	abs.f32 	%f16, %f1;
	setp.ge.f32 	%p27, %f16, 0f5F000000;
	mov.f32 	%f35, 0fDF000000;
	or.pred  	%p28, %p27, %p26;
	@%p28 bra 	$L__BB1_28;
	shr.u32 	%r83, %r10, 23;
	and.b32  	%r26, %r83, 255;
	cvt.u64.u32 	%rd57, %r10;
	shl.b64 	%rd58, %rd57, 39;
	and.b64  	%rd59, %rd58, 4611685468671574016;
	or.b64  	%rd17, %rd59, 4611686018427387904;
	setp.lt.u32 	%p29, %r26, 126;
	mov.b64 	%rd75, 0;
	mov.u64 	%rd76, %rd75;
	@%p29 bra 	$L__BB1_27;
	setp.eq.s32 	%p30, %r26, 189;
	mov.u64 	%rd75, %rd17;
	@%p30 bra 	$L__BB1_27;
	add.s32 	%r84, %r26, -125;
	shl.b64 	%rd61, %rd17, %r84;
	sub.s32 	%r85, 189, %r26;
	shr.u64 	%rd75, %rd17, %r85;
	shr.u64 	%rd76, %rd61, 63;
$L__BB1_27:
	add.s64 	%rd62, %rd76, %rd75;
	setp.lt.s32 	%p31, %r10, 0;
	neg.s64 	%rd63, %rd62;
	selp.b64 	%rd64, %rd63, %rd62, %p31;
	add.s64 	%rd65, %rd64, 1;
	cvt.rn.f32.s64 	%f35, %rd65;
$L__BB1_28:
	mul.f32 	%f17, %f7, 0f3F000000;
	sub.f32 	%f18, %f35, %f1;
	mul.f32 	%f19, %f18, 0f3F000000;
	cvt.rn.f32.u16 	%f20, %rs2;
	neg.f32 	%f21, %f17;
	cvt.rn.f32.u16 	%f22, %rs1;
	fma.rn.f32 	%f23, %f21, %f22, %f22;
	fma.rn.f32 	%f24, %f17, %f20, %f23;
	cvt.f64.f32 	%fd9, %f24;
	cvt.rn.f32.u16 	%f25, %rs4;
	cvt.rn.f32.u16 	%f26, %rs3;
	fma.rn.f32 	%f27, %f21, %f26, %f26;
	fma.rn.f32 	%f28, %f17, %f25, %f27;
	cvt.f64.f32 	%fd10, %f28;
	cvt.rzi.s32.f64 	%r86, %fd9;
	cvt.rzi.s32.f64 	%r87, %fd10;
	cvt.rn.f32.s32 	%f29, %r87;
	neg.f32 	%f30, %f19;
	cvt.rn.f32.s32 	%f31, %r86;
	fma.rn.f32 	%f32, %f30, %f31, %f31;
	fma.rn.f32 	%f33, %f19, %f29, %f32;
	cvt.rzi.s32.f32 	%r88, %f33;
	mad.lo.s32 	%r89, %r31, %r1, %r8;
	mad.lo.s32 	%r90, %r89, %r32, %r9;
	mad.lo.s32 	%r91, %r90, %r2, %r3;
	cvt.s64.s32 	%rd66, %r91;
	cvta.to.global.u64 	%rd67, %rd23;
	add.s64 	%rd68, %rd67, %rd66;
	st.global.u8 	[%rd68], %r88;
$L__BB1_29:
	ret;

}
	// .globl	cuResize_free
.visible .entry cuResize_free(
	.param .u64 .ptr .align 1 cuResize_free_param_0,
	.param .u64 .ptr .align 1 cuResize_free_param_1,
	.param .u32 cuResize_free_param_2,
	.param .u32 cuResize_free_param_3,
	.param .u32 cuResize_free_param_4,
	.param .u32 cuResize_free_param_5,
	.param .u32 cuResize_free_param_6,
	.param .u32 cuResize_free_param_7,
	.param .f32 cuResize_free_param_8,
	.param .f32 cuResize_free_param_9,
	.param .u32 cuResize_free_param_10
)
{
	.reg .pred 	%p<46>;
	.reg .b16 	%rs<10>;
	.reg .b32 	%r<126>;
	.reg .b32 	%f<40>;
	.reg .b64 	%rd<108>;
	.reg .b64 	%fd<19>;

	ld.param.u64 	%rd32, [cuResize_free_param_0];
	ld.param.u32 	%r36, [cuResize_free_param_2];
	ld.param.u32 	%r37, [cuResize_free_param_3];
	ld.param.u32 	%r38, [cuResize_free_param_4];
	ld.param.u32 	%r39, [cuResize_free_param_5];
	ld.param.u32 	%r40, [cuResize_free_param_6];
	ld.param.u32 	%r41, [cuResize_free_param_7];
	ld.param.f32 	%f13, [cuResize_free_param_8];
	ld.param.f32 	%f12, [cuResize_free_param_9];
	ld.param.u32 	%r42, [cuResize_free_param_10];
	mov.u32 	%r1, %ctaid.y;
	mov.u32 	%r2, %nctaid.z;
	mov.u32 	%r3, %ctaid.z;
	mov.u32 	%r44, %ctaid.x;
	mov.u32 	%r45, %nctaid.x;
	div.u32 	%r4, %r40, %r45;
	mul.lo.s32 	%r5, %r4, %r44;
	cvt.f64.f32 	%fd1, %f13;
	cvt.rn.f64.s32 	%fd3, %r5;
	add.f64 	%fd4, %fd3, 0d3FE0000000000000;
	mul.f64 	%fd5, %fd4, %fd1;
	cvt.rn.f32.f64 	%f1, %fd5;
	mov.b32 	%r6, %f1;
	abs.f32 	%f14, %f1;
	setp.nan.f32 	%p1, %f14, %f14;
	mov.b32 	%r43, -1;
	mov.u32 	%r120, %r43;
	@%p1 bra 	$L__BB2_7;
	setp.ge.f32 	%p2, %f1, 0f5F000000;
	mov.b32 	%r120, -2;
	@%p2 bra 	$L__BB2_7;
	setp.le.f32 	%p3, %f1, 0fDF000000;
	mov.u32 	%r120, %r43;
	@%p3 bra 	$L__BB2_7;
	shr.u32 	%r48, %r6, 23;
	and.b32  	%r7, %r48, 255;
	cvt.u64.u32 	%rd35, %r6;
	shl.b64 	%rd36, %rd35, 39;
	and.b64  	%rd37, %rd36, 4611685468671574016;
	or.b64  	%rd1, %rd37, 4611686018427387904;
	setp.lt.u32 	%p4, %r7, 126;
	mov.b64 	%rd96, 0;
	mov.u64 	%rd97, %rd96;
	@%p4 bra 	$L__BB2_6;
	setp.eq.s32 	%p5, %r7, 189;
	mov.u64 	%rd96, %rd1;
	@%p5 bra 	$L__BB2_6;
	add.s32 	%r49, %r7, -125;
	shl.b64 	%rd39, %rd1, %r49;
	sub.s32 	%r50, 189, %r7;
	shr.u64 	%rd96, %rd1, %r50;
	shr.u64 	%rd97, %rd39, 63;
$L__BB2_6:
	add.s64 	%rd40, %rd97, %rd96;
	setp.lt.s32 	%p6, %r6, 0;
	neg.s64 	%rd41, %rd40;
	selp.b64 	%rd42, %rd41, %rd40, %p6;
	cvt.u32.u64 	%r51, %rd42;
	add.s32 	%r120, %r51, -1;
$L__BB2_7:
	add.s32 	%r53, %r4, %r5;
	add.s32 	%r54, %r53, -1;
	cvt.rn.f64.s32 	%fd6, %r54;
	add.f64 	%fd7, %fd6, 0d3FE0000000000000;
	mul.f64 	%fd8, %fd7, %fd1;
	cvt.rn.f32.f64 	%f2, %fd8;
	mov.b32 	%r10, %f2;
	abs.f32 	%f15, %f2;
	setp.nan.f32 	%p7, %f15, %f15;
	mov.b32 	%r52, 0;
	mov.u32 	%r121, %r52;
	@%p7 bra 	$L__BB2_14;
	setp.ge.f32 	%p8, %f2, 0f5F000000;
	mov.b32 	%r121, -1;
	@%p8 bra 	$L__BB2_14;
	setp.le.f32 	%p9, %f2, 0fDF000000;
	mov.u32 	%r121, %r52;
	@%p9 bra 	$L__BB2_14;
	shr.u32 	%r57, %r10, 23;
	and.b32  	%r11, %r57, 255;
	cvt.u64.u32 	%rd44, %r10;
	shl.b64 	%rd45, %rd44, 39;
	and.b64  	%rd46, %rd45, 4611685468671574016;
	or.b64  	%rd6, %rd46, 4611686018427387904;
	setp.lt.u32 	%p10, %r11, 126;
	mov.b64 	%rd98, 0;
	mov.u64 	%rd99, %rd98;
	@%p10 bra 	$L__BB2_13;
	setp.eq.s32 	%p11, %r11, 189;
	mov.u64 	%rd98, %rd6;
	@%p11 bra 	$L__BB2_13;
	add.s32 	%r58, %r11, -125;
	shl.b64 	%rd48, %rd6, %r58;
	sub.s32 	%r59, 189, %r11;
	shr.u64 	%rd98, %rd6, %r59;
	shr.u64 	%rd99, %rd48, 63;
$L__BB2_13:
	add.s64 	%rd49, %rd99, %rd98;
	setp.lt.s32 	%p12, %r10, 0;
	neg.s64 	%rd50, %rd49;
	selp.b64 	%rd51, %rd50, %rd49, %p12;
	cvt.u32.u64 	%r121, %rd51;
$L__BB2_14:
	max.s32 	%r14, %r120, 0;
	setp.eq.s32 	%p13, %r38, %r121;
	selp.b32 	%r60, -2, -1, %p13;
	sub.s32 	%r61, %r121, %r14;
	add.s32 	%r62, %r61, %r60;
	add.s32 	%r63, %r62, 2;
	mov.u32 	%r123, %tid.x;
	mul.lo.s32 	%r16, %r63, %r39;
	setp.ge.s32 	%p14, %r123, %r16;
	@%p14 bra 	$L__BB2_17;
	mul.lo.s32 	%r64, %r36, %r1;
	mul.lo.s32 	%r17, %r64, %r37;
	mov.u32 	%r18, %ntid.x;
	cvta.to.global.u64 	%rd11, %rd32;
	mov.u32 	%r122, %r123;
$L__BB2_16:
	div.s32 	%r65, %r122, %r39;
	add.s32 	%r66, %r65, %r14;
	mul.lo.s32 	%r67, %r65, %r39;
	sub.s32 	%r68, %r122, %r67;
	mad.lo.s32 	%r69, %r66, %r37, %r68;
	mad.lo.s32 	%r70, %r69, %r42, %r17;
	mad.lo.s32 	%r71, %r70, %r2, %r3;
	cvt.s64.s32 	%rd52, %r71;
	add.s64 	%rd53, %rd11, %rd52;
	ld.global.u8 	%rs5, [%rd53];
	mov.u32 	%r72, tmp_img;
	add.s32 	%r73, %r72, %r122;
	st.shared.u8 	[%r73], %rs5;
	add.s32 	%r122, %r122, %r18;
	setp.lt.s32 	%p15, %r122, %r16;
	@%p15 bra 	$L__BB2_16;
$L__BB2_17:
	bar.sync 	0;
	mul.lo.s32 	%r21, %r4, %r41;
	setp.ge.s32 	%p16, %r123, %r21;
	@%p16 bra 	$L__BB2_44;
	cvt.f64.f32 	%fd2, %f12;
	mul.lo.s32 	%r22, %r40, %r1;
	cvt.rn.f64.u32 	%fd12, %r14;
$L__BB2_19:
	div.s32 	%r75, %r123, %r41;
	add.s32 	%r24, %r75, %r5;
	mul.lo.s32 	%r76, %r75, %r41;
	sub.s32 	%r25, %r123, %r76;
	cvt.rn.f64.s32 	%fd9, %r24;
	add.f64 	%fd10, %fd9, 0d3FE0000000000000;
	mul.f64 	%fd11, %fd10, %fd1;
	sub.f64 	%fd13, %fd11, %fd12;
	cvt.rn.f32.f64 	%f3, %fd13;
	cvt.rn.f64.s32 	%fd14, %r25;
	add.f64 	%fd15, %fd14, 0d3FE0000000000000;
	mul.f64 	%fd16, %fd15, %fd2;
	cvt.rn.f32.f64 	%f4, %fd16;
	mov.b32 	%r26, %f3;
	abs.f32 	%f5, %f3;
	setp.nan.f32 	%p17, %f5, %f5;
	mov.b32 	%r74, 0;
	mov.u32 	%r124, %r74;
	@%p17 bra 	$L__BB2_26;
	setp.ge.f32 	%p18, %f3, 0f5F000000;
	mov.b32 	%r124, -1;
	@%p18 bra 	$L__BB2_26;
	setp.le.f32 	%p19, %f3, 0fDF000000;
	mov.u32 	%r124, %r74;
	@%p19 bra 	$L__BB2_26;
	shr.u32 	%r79, %r26, 23;
	and.b32  	%r27, %r79, 255;
	cvt.u64.u32 	%rd55, %r26;
	shl.b64 	%rd56, %rd55, 39;
	and.b64  	%rd57, %rd56, 4611685468671574016;
	or.b64  	%rd12, %rd57, 4611686018427387904;
	setp.lt.u32 	%p20, %r27, 126;
	mov.b64 	%rd100, 0;
	mov.u64 	%rd101, %rd100;
	@%p20 bra 	$L__BB2_25;
	setp.eq.s32 	%p21, %r27, 189;
	mov.u64 	%rd100, %rd12;
	@%p21 bra 	$L__BB2_25;
	add.s32 	%r80, %r27, -125;
	shl.b64 	%rd59, %rd12, %r80;
	sub.s32 	%r81, 189, %r27;
	shr.u64 	%rd100, %rd12, %r81;
	shr.u64 	%rd101, %rd59, 63;
$L__BB2_25:
	add.s64 	%rd60, %rd101, %rd100;
	setp.lt.s32 	%p22, %r26, 0;
	neg.s64 	%rd61, %rd60;
	selp.b64 	%rd62, %rd61, %rd60, %p22;
	cvt.u32.u64 	%r124, %rd62;
$L__BB2_26:
	abs.f32 	%f6, %f4;
	setp.nan.f32 	%p23, %f6, %f6;
	mov.b32 	%r83, 0;
	mov.u32 	%r125, %r83;
	@%p23 bra 	$L__BB2_33;
	setp.ge.f32 	%p24, %f4, 0f5F000000;
	mov.b32 	%r125, -1;
	@%p24 bra 	$L__BB2_33;
	setp.le.f32 	%p25, %f4, 0fDF000000;
	mov.u32 	%r125, %r83;
	@%p25 bra 	$L__BB2_33;
	mov.b32 	%r86, %f4;
	shr.u32 	%r87, %r86, 23;
	and.b32  	%r30, %r87, 255;
	cvt.u64.u32 	%rd64, %r86;
	shl.b64 	%rd65, %rd64, 39;
	and.b64  	%rd66, %rd65, 4611685468671574016;
	or.b64  	%rd17, %rd66, 4611686018427387904;
	setp.lt.u32 	%p26, %r30, 126;
	mov.b64 	%rd102, 0;
	mov.u64 	%rd103, %rd102;
	@%p26 bra 	$L__BB2_32;
	setp.eq.s32 	%p27, %r30, 189;
	mov.u64 	%rd102, %rd17;
	@%p27 bra 	$L__BB2_32;
	add.s32 	%r88, %r30, -125;
	shl.b64 	%rd68, %rd17, %r88;
	sub.s32 	%r89, 189, %r30;
	shr.u64 	%rd102, %rd17, %r89;
	shr.u64 	%rd103, %rd68, 63;
$L__BB2_32:
	add.s64 	%rd69, %rd103, %rd102;
	setp.lt.s32 	%p28, %r86, 0;
	neg.s64 	%rd70, %rd69;
	selp.b64 	%rd71, %rd70, %rd69, %p28;
	cvt.u32.u64 	%r125, %rd71;
$L__BB2_33:
	add.s32 	%r91, %r124, -1;
	add.s32 	%r92, %r125, -1;
	setp.lt.s32 	%p29, %r91, 0;
	setp.eq.s32 	%p30, %r38, %r124;
	add.s32 	%r93, %r124, -2;
	selp.b32 	%r94, %r93, %r91, %p30;
	selp.b32 	%r95, 0, %r94, %p29;
	setp.lt.s32 	%p31, %r92, 0;
	setp.eq.s32 	%p32, %r39, %r125;
	add.s32 	%r96, %r125, -2;
	selp.b32 	%r97, %r96, %r92, %p32;
	selp.b32 	%r98, 0, %r97, %p31;
	mad.lo.s32 	%r99, %r95, %r39, %r98;
	mov.u32 	%r100, tmp_img;
	add.s32 	%r101, %r100, %r99;
	ld.shared.u8 	%rs1, [%r101];
	ld.shared.u8 	%rs2, [%r101+1];
	add.s32 	%r102, %r101, %r39;
	ld.shared.u8 	%rs3, [%r102];
	ld.shared.u8 	%rs4, [%r102+1];
	setp.nan.f32 	%p33, %f6, %f6;
	abs.f32 	%f17, %f4;
	setp.ge.f32 	%p34, %f17, 0f5F000000;
	mov.f32 	%f38, 0fDF000000;
	or.pred  	%p35, %p34, %p33;
	@%p35 bra 	$L__BB2_38;
	mov.b32 	%r103, %f4;
	shr.u32 	%r104, %r103, 23;
	and.b32  	%r33, %r104, 255;
	cvt.u64.u32 	%rd73, %r103;
	shl.b64 	%rd74, %rd73, 39;
	and.b64  	%rd75, %rd74, 4611685468671574016;
	or.b64  	%rd22, %rd75, 4611686018427387904;
	setp.lt.u32 	%p36, %r33, 126;
	mov.b64 	%rd104, 0;
	mov.u64 	%rd105, %rd104;
	@%p36 bra 	$L__BB2_37;
	setp.eq.s32 	%p37, %r33, 189;
	mov.u64 	%rd104, %rd22;
	@%p37 bra 	$L__BB2_37;
	add.s32 	%r105, %r33, -125;
	shl.b64 	%rd77, %rd22, %r105;
	sub.s32 	%r106, 189, %r33;
	shr.u64 	%rd104, %rd22, %r106;
	shr.u64 	%rd105, %rd77, 63;
$L__BB2_37:
	add.s64 	%rd78, %rd105, %rd104;
	mov.b32 	%r107, %f4;
	setp.lt.s32 	%p38, %r107, 0;
	neg.s64 	%rd79, %rd78;
	selp.b64 	%rd80, %rd79, %rd78, %p38;
	add.s64 	%rd81, %rd80, 1;
	cvt.rn.f32.s64 	%f38, %rd81;
$L__BB2_38:
	sub.f32 	%f9, %f38, %f4;
	setp.nan.f32 	%p39, %f5, %f5;
	abs.f32 	%f19, %f3;
	setp.ge.f32 	%p40, %f19, 0f5F000000;
	mov.f32 	%f39, 0fDF000000;
	or.pred  	%p41, %p39, %p40;
	@%p41 bra 	$L__BB2_43;
	shr.u32 	%r109, %r26, 23;
	and.b32  	%r34, %r109, 255;
	cvt.u64.u32 	%rd83, %r26;
	shl.b64 	%rd84, %rd83, 39;
	and.b64  	%rd85, %rd84, 4611685468671574016;
	or.b64  	%rd27, %rd85, 4611686018427387904;
	setp.lt.u32 	%p42, %r34, 126;
	mov.b64 	%rd106, 0;
	mov.u64 	%rd107, %rd106;
	@%p42 bra 	$L__BB2_42;
	setp.eq.s32 	%p43, %r34, 189;
	mov.u64 	%rd106, %rd27;
	@%p43 bra 	$L__BB2_42;
	add.s32 	%r110, %r34, -125;
	shl.b64 	%rd87, %rd27, %r110;
	sub.s32 	%r111, 189, %r34;
	shr.u64 	%rd106, %rd27, %r111;
	shr.u64 	%rd107, %rd87, 63;
$L__BB2_42:
	add.s64 	%rd88, %rd107, %rd106;
	setp.lt.s32 	%p44, %r26, 0;
	neg.s64 	%rd89, %rd88;
	selp.b64 	%rd90, %rd89, %rd88, %p44;
	add.s64 	%rd91, %rd90, 1;
	cvt.rn.f32.s64 	%f39, %rd91;
$L__BB2_43:
	ld.param.u64 	%rd95, [cuResize_free_param_1];
	mul.f32 	%f21, %f9, 0f3F000000;
	sub.f32 	%f22, %f39, %f3;
	mul.f32 	%f23, %f22, 0f3F000000;
	cvt.rn.f32.u16 	%f24, %rs2;
	neg.f32 	%f25, %f21;
	cvt.rn.f32.u16 	%f26, %rs1;
	fma.rn.f32 	%f27, %f25, %f26, %f26;
	fma.rn.f32 	%f28, %f21, %f24, %f27;
	cvt.f64.f32 	%fd17, %f28;
	cvt.rn.f32.u16 	%f29, %rs4;
	cvt.rn.f32.u16 	%f30, %rs3;
	fma.rn.f32 	%f31, %f25, %f30, %f30;
	fma.rn.f32 	%f32, %f21, %f29, %f31;
	cvt.f64.f32 	%fd18, %f32;
	cvt.rzi.s32.f64 	%r113, %fd17;
	cvt.rzi.s32.f64 	%r114, %fd18;
	cvt.rn.f32.s32 	%f33, %r114;
	neg.f32 	%f34, %f23;
	cvt.rn.f32.s32 	%f35, %r113;
	fma.rn.f32 	%f36, %f34, %f35, %f35;
	fma.rn.f32 	%f37, %f23, %f33, %f36;
	cvt.rzi.s32.f32 	%r115, %f37;
	add.s32 	%r116, %r24, %r22;
	mad.lo.s32 	%r117, %r116, %r41, %r25;
	mad.lo.s32 	%r118, %r117, %r2, %r3;
	cvt.s64.s32 	%rd92, %r118;
	cvta.to.global.u64 	%rd93, %rd95;
	add.s64 	%rd94, %rd93, %rd92;
	st.global.u8 	[%rd94], %r115;
	mov.u32 	%r119, %ntid.x;
	add.s32 	%r123, %r123, %r119;
	setp.lt.s32 	%p45, %r123, %r21;
	@%p45 bra 	$L__BB2_19;
$L__BB2_44:
	ret;

}


// ===== COMPILED SASS (sm_100) =====

	.target	sm_100

	.elftype	@"ET_EXEC"


//--------------------- .note.nv.tkinfo           --------------------------
	.section	.note.nv.tkinfo,"",@"SHT_NOTE"
	.sectionflags	@"SHF_NOTE_NV_TKINFO"
	.tkinfo
        /*0018*/ 	.word	0x00000002
        /*0030*/ 	.string	""
        /*0030*/ 	.string	"ptxas"
        /*0030*/ 	.string	"Cuda compilation tools, release 13.0, V13.0.88"
        /*0030*/ 	.string	"Build cuda_13.0.r13.0/compiler.36424714_0"
        /*0030*/ 	.string	"-arch sm_100 -m 64 "



//--------------------- .note.nv.cuinfo           --------------------------
	.section	.note.nv.cuinfo,"",@"SHT_NOTE"
	.sectionflags	@"SHF_NOTE_NV_CUINFO"
        /*0018*/ 	.short	0x0002
        /*001a*/ 	.short	0x0064
        /*001c*/ 	.short	0x0082
	.zero		2


//--------------------- .nv.info                  --------------------------
	.section	.nv.info,"",@"SHT_CUDA_INFO"
	.align	4


	//----- nvinfo : EIATTR_REGCOUNT
	.align		4
        /*0000*/ 	.byte	0x04, 0x2f
        /*0002*/ 	.short	(.L_2 - .L_1)
	.align		4
.L_1:
        /*0004*/ 	.word	index@(GPU_validation)
        /*0008*/ 	.word	0x00000018


	//----- nvinfo : EIATTR_FRAME_SIZE
	.align		4
.L_2:
        /*000c*/ 	.byte	0x04, 0x11
        /*000e*/ 	.short	(.L_4 - .L_3)
	.align		4
.L_3:
        /*0010*/ 	.word	index@(GPU_validation)
        /*0014*/ 	.word	0x00000000


	//----- nvinfo : EIATTR_REGCOUNT
	.align		4
.L_4:
        /*0018*/ 	.byte	0x04, 0x2f
        /*001a*/ 	.short	(.L_6 - .L_5)
	.align		4
.L_5:
        /*001c*/ 	.word	index@(cuResize)
        /*0020*/ 	.word	0x00000019


	//----- nvinfo : EIATTR_FRAME_SIZE
	.align		4
.L_6:
        /*0024*/ 	.byte	0x04, 0x11
        /*0026*/ 	.short	(.L_8 - .L_7)
	.align		4
.L_7:
        /*0028*/ 	.word	index@(cuResize)
        /*002c*/ 	.word	0x00000000


	//----- nvinfo : EIATTR_REGCOUNT
	.align		4
.L_8:
        /*0030*/ 	.byte	0x04, 0x2f
        /*0032*/ 	.short	(.L_10 - .L_9)
	.align		4
.L_9:
        /*0034*/ 	.word	index@(cuResize_free)
        /*0038*/ 	.word	0x0000001e


	//----- nvinfo : EIATTR_FRAME_SIZE
	.align		4
.L_10:
        /*003c*/ 	.byte	0x04, 0x11
        /*003e*/ 	.short	(.L_12 - .L_11)
	.align		4
.L_11:
        /*0040*/ 	.word	index@(cuResize_free)
        /*0044*/ 	.word	0x00000000


	//----- nvinfo : EIATTR_MIN_STACK_SIZE
	.align		4
.L_12:
        /*0048*/ 	.byte	0x04, 0x12
        /*004a*/ 	.short	(.L_14 - .L_13)
	.align		4
.L_13:
        /*004c*/ 	.word	index@(cuResize_free)
        /*0050*/ 	.word	0x00000000


	//----- nvinfo : EIATTR_MIN_STACK_SIZE
	.align		4
.L_14:
        /*0054*/ 	.byte	0x04, 0x12
        /*0056*/ 	.short	(.L_16 - .L_15)
	.align		4
.L_15:
        /*0058*/ 	.word	index@(cuResize)
        /*005c*/ 	.word	0x00000000


	//----- nvinfo : EIATTR_MIN_STACK_SIZE
	.align		4
.L_16:
        /*0060*/ 	.byte	0x04, 0x12
        /*0062*/ 	.short	(.L_18 - .L_17)
	.align		4
.L_17:
        /*0064*/ 	.word	index@(GPU_validation)
        /*0068*/ 	.word	0x00000000
.L_18:


//--------------------- .nv.compat                --------------------------
	.section	.nv.compat,"",@"SHT_CUDA_COMPAT_INFO"
	.align	4
        /*0000*/ 	.byte	0x02, 0x09, 0x00, 0x00, 0x02, 0x02, 0x01, 0x00, 0x02, 0x05, 0x05, 0x00, 0x03, 0x07, 0x01, 0x01
        /*0010*/ 	.byte	0x02, 0x03, 0x00, 0x00, 0x02, 0x06, 0x01, 0x00, 0x04, 0x0b, 0x08, 0x00, 0x01, 0x00, 0x00, 0x00
        /*0020*/ 	.byte	0x00, 0x00, 0x00, 0x00


//--------------------- .nv.info.cuResize_free    --------------------------
	.section	.nv.info.cuResize_free,"",@"SHT_CUDA_INFO"
	.sectionflags	@""
	.align	4


	//----- nvinfo : EIATTR_CUDA_API_VERSION
	.align		4
        /*0000*/ 	.byte	0x04, 0x37
        /*0002*/ 	.short	(.L_20 - .L_19)
.L_19:
        /*0004*/ 	.word	0x00000082


	//----- nvinfo : EIATTR_KPARAM_INFO
	.align		4
.L_20:
        /*0008*/ 	.byte	0x04, 0x17
        /*000a*/ 	.short	(.L_22 - .L_21)
.L_21:
        /*000c*/ 	.word	0x00000000
        /*0010*/ 	.short	0x000a
        /*0012*/ 	.short	0x0030
        /*0014*/ 	.byte	0x00, 0xf0, 0x11, 0x00


	//----- nvinfo : EIATTR_KPARAM_INFO
	.align		4
.L_22:
        /*0018*/ 	.byte	0x04, 0x17
        /*001a*/ 	.short	(.L_24 - .L_23)
.L_23:
        /*001c*/ 	.word	0x00000000
        /*0020*/ 	.short	0x0009
        /*0022*/ 	.short	0x002c
        /*0024*/ 	.byte	0x00, 0xf0, 0x11, 0x00


	//----- nvinfo : EIATTR_KPARAM_INFO
	.align		4
.L_24:
        /*0028*/ 	.byte	0x04, 0x17
        /*002a*/ 	.short	(.L_26 - .L_25)
.L_25:
        /*002c*/ 	.word	0x00000000
        /*0030*/ 	.short	0x0008
        /*0032*/ 	.short	0x0028
        /*0034*/ 	.byte	0x00, 0xf0, 0x11, 0x00


	//----- nvinfo : EIATTR_KPARAM_INFO
	.align		4
.L_26:
        /*0038*/ 	.byte	0x04, 0x17
        /*003a*/ 	.short	(.L_28 - .L_27)
.L_27:
        /*003c*/ 	.word	0x00000000
        /*0040*/ 	.short	0x0007
        /*0042*/ 	.short	0x0024
        /*0044*/ 	.byte	0x00, 0xf0, 0x11, 0x00


	//----- nvinfo : EIATTR_KPARAM_INFO
	.align		4
.L_28:
        /*0048*/ 	.byte	0x04, 0x17
        /*004a*/ 	.short	(.L_30 - .L_29)
.L_29:
        /*004c*/ 	.word	0x00000000
        /*0050*/ 	.short	0x0006
        /*0052*/ 	.short	0x0020
        /*0054*/ 	.byte	0x00, 0xf0, 0x11, 0x00


	//----- nvinfo : EIATTR_KPARAM_INFO
	.align		4
.L_30:
        /*0058*/ 	.byte	0x04, 0x17
        /*005a*/ 	.short	(.L_32 - .L_31)
.L_31:
        /*005c*/ 	.word	0x00000000
        /*0060*/ 	.short	0x0005
        /*0062*/ 	.short	0x001c
        /*0064*/ 	.byte	0x00, 0xf0, 0x11, 0x00


	//----- nvinfo : EIATTR_KPARAM_INFO
	.align		4
.L_32:
        /*0068*/ 	.byte	0x04, 0x17
        /*006a*/ 	.short	(.L_34 - .L_33)
.L_33:
        /*006c*/ 	.word	0x00000000
        /*0070*/ 	.short	0x0004
        /*0072*/ 	.short	0x0018
        /*0074*/ 	.byte	0x00, 0xf0, 0x11, 0x00


	//----- nvinfo : EIATTR_KPARAM_INFO
	.align		4
.L_34:
        /*0078*/ 	.byte	0x04, 0x17
        /*007a*/ 	.short	(.L_36 - .L_35)
.L_35:
        /*007c*/ 	.word	0x00000000
        /*0080*/ 	.short	0x0003
        /*0082*/ 	.short	0x0014
        /*0084*/ 	.byte	0x00, 0xf0, 0x11, 0x00


	//----- nvinfo : EIATTR_KPARAM_INFO
	.align		4
.L_36:
        /*0088*/ 	.byte	0x04, 0x17
        /*008a*/ 	.short	(.L_38 - .L_37)
.L_37:
        /*008c*/ 	.word	0x00000000
        /*0090*/ 	.short	0x0002
        /*0092*/ 	.short	0x0010
        /*0094*/ 	.byte	0x00, 0xf0, 0x11, 0x00


	//----- nvinfo : EIATTR_KPARAM_INFO
	.align		4
.L_38:
        /*0098*/ 	.byte	0x04, 0x17
        /*009a*/ 	.short	(.L_40 - .L_39)
.L_39:
        /*009c*/ 	.word	0x00000000
        /*00a0*/ 	.short	0x0001
        /*00a2*/ 	.short	0x0008
        /*00a4*/ 	.byte	0x00, 0xf5, 0x21, 0x00


	//----- nvinfo : EIATTR_KPARAM_INFO
	.align		4
.L_40:
        /*00a8*/ 	.byte	0x04, 0x17
        /*00aa*/ 	.short	(.L_42 - .L_41)
.L_41:
        /*00ac*/ 	.word	0x00000000
        /*00b0*/ 	.short	0x0000
        /*00b2*/ 	.short	0x0000
        /*00b4*/ 	.byte	0x00, 0xf5, 0x21, 0x00


	//----- nvinfo : EIATTR_SPARSE_MMA_MASK
	.align		4
.L_42:
        /*00b8*/ 	.byte	0x03, 0x50
        /*00ba*/ 	.short	0x0000


	//----- nvinfo : EIATTR_MAXREG_COUNT
	.align		4
        /*00bc*/ 	.byte	0x03, 0x1b
        /*00be*/ 	.short	0x00ff


	//----- nvinfo : EIATTR_NUM_BARRIERS
	.align		4
        /*00c0*/ 	.byte	0x02, 0x4c
        /*00c2*/ 	.byte	0x01
	.zero		1


	//----- nvinfo : EIATTR_MERCURY_ISA_VERSION
	.align		4
        /*00c4*/ 	.byte	0x03, 0x5f
        /*00c6*/ 	.short	0x0101


	//----- nvinfo : EIATTR_VRC_CTA_INIT_COUNT
	.align		4
        /*00c8*/ 	.byte	0x02, 0x4a
	.zero		1
	.zero		1


	//----- nvinfo : EIATTR_EXIT_INSTR_OFFSETS
	.align		4
        /*00cc*/ 	.byte	0x04, 0x1c
        /*00ce*/ 	.short	(.L_44 - .L_43)


	//   ....[0]....
.L_43:
        /*00d0*/ 	.word	0x00000a20


	//   ....[1]....
        /*00d4*/ 	.word	0x000018b0


	//----- nvinfo : EIATTR_CRS_STACK_SIZE
	.align		4
.L_44:
        /*00d8*/ 	.byte	0x04, 0x1e
        /*00da*/ 	.short	(.L_46 - .L_45)
.L_45:
        /*00dc*/ 	.word	0x00000000


	//----- nvinfo : EIATTR_CBANK_PARAM_SIZE
	.align		4
.L_46:
        /*00e0*/ 	.byte	0x03, 0x19
        /*00e2*/ 	.short	0x0034


	//----- nvinfo : EIATTR_PARAM_CBANK
	.align		4
        /*00e4*/ 	.byte	0x04, 0x0a
        /*00e6*/ 	.short	(.L_48 - .L_47)
	.align		4
.L_47:
        /*00e8*/ 	.word	index@(.nv.constant0.cuResize_free)
        /*00ec*/ 	.short	0x0380
        /*00ee*/ 	.short	0x0034


	//----- nvinfo : EIATTR_SW_WAR
	.align		4
.L_48:
        /*00f0*/ 	.byte	0x04, 0x36
        /*00f2*/ 	.short	(.L_50 - .L_49)
.L_49:
        /*00f4*/ 	.word	0x00000008
.L_50:


//--------------------- .nv.info.cuResize         --------------------------
	.section	.nv.info.cuResize,"",@"SHT_CUDA_INFO"
	.sectionflags	@""
	.align	4


	//----- nvinfo : EIATTR_CUDA_API_VERSION
	.align		4
        /*0000*/ 	.byte	0x04, 0x37
        /*0002*/ 	.short	(.L_52 - .L_51)
.L_51:
        /*0004*/ 	.word	0x00000082


	//----- nvinfo : EIATTR_KPARAM_INFO
	.align		4
.L_52:
        /*0008*/ 	.byte	0x04, 0x17
        /*000a*/ 	.short	(.L_54 - .L_53)
.L_53:
        /*000c*/ 	.word	0x00000000
        /*0010*/ 	.short	0x000a
        /*0012*/ 	.short	0x0030
        /*0014*/ 	.byte	0x00, 0xf0, 0x11, 0x00


	//----- nvinfo : EIATTR_KPARAM_INFO
	.align		4
.L_54:
        /*0018*/ 	.byte	0x04, 0x17
        /*001a*/ 	.short	(.L_56 - .L_55)
.L_55:
        /*001c*/ 	.word	0x00000000
        /*0020*/ 	.short	0x0009
        /*0022*/ 	.short	0x002c
        /*0024*/ 	.byte	0x00, 0xf0, 0x11, 0x00


	//----- nvinfo : EIATTR_KPARAM_INFO
	.align		4
.L_56:
        /*0028*/ 	.byte	0x04, 0x17
        /*002a*/ 	.short	(.L_58 - .L_57)
.L_57:
        /*002c*/ 	.word	0x00000000
        /*0030*/ 	.short	0x0008
        /*0032*/ 	.short	0x0028
        /*0034*/ 	.byte	0x00, 0xf0, 0x11, 0x00


	//----- nvinfo : EIATTR_KPARAM_INFO
	.align		4
.L_58:
        /*0038*/ 	.byte	0x04, 0x17
        /*003a*/ 	.short	(.L_60 - .L_59)
.L_59:
        /*003c*/ 	.word	0x00000000
        /*0040*/ 	.short	0x0007
        /*0042*/ 	.short	0x0024
        /*0044*/ 	.byte	0x00, 0xf0, 0x11, 0x00


	//----- nvinfo : EIATTR_KPARAM_INFO
	.align		4
.L_60:
        /*0048*/ 	.byte	0x04, 0x17
        /*004a*/ 	.short	(.L_62 - .L_61)
.L_61:
        /*004c*/ 	.word	0x00000000
        /*0050*/ 	.short	0x0006
        /*0052*/ 	.short	0x0020
        /*0054*/ 	.byte	0x00, 0xf0, 0x11, 0x00


	//----- nvinfo : EIATTR_KPARAM_INFO
	.align		4
.L_62:
        /*0058*/ 	.byte	0x04, 0x17
        /*005a*/ 	.short	(.L_64 - .L_63)
.L_63:
        /*005c*/ 	.word	0x00000000
        /*0060*/ 	.short	0x0005
        /*0062*/ 	.short	0x001c
        /*0064*/ 	.byte	0x00, 0xf0, 0x11, 0x00


	//----- nvinfo : EIATTR_KPARAM_INFO
	.align		4
.L_64:
        /*0068*/ 	.byte	0x04, 0x17
        /*006a*/ 	.short	(.L_66 - .L_65)
.L_65:
        /*006c*/ 	.word	0x00000000
        /*0070*/ 	.short	0x0004
        /*0072*/ 	.short	0x0018
        /*0074*/ 	.byte	0x00, 0xf0, 0x11, 0x00


	//----- nvinfo : EIATTR_KPARAM_INFO
	.align		4
.L_66:
        /*0078*/ 	.byte	0x04, 0x17
        /*007a*/ 	.short	(.L_68 - .L_67)
.L_67:
        /*007c*/ 	.word	0x00000000
        /*0080*/ 	.short	0x0003
        /*0082*/ 	.short	0x0014
        /*0084*/ 	.byte	0x00, 0xf0, 0x11, 0x00


	//----- nvinfo : EIATTR_KPARAM_INFO
	.align		4
.L_68:
        /*0088*/ 	.byte	0x04, 0x17
        /*008a*/ 	.short	(.L_70 - .L_69)
.L_69:
        /*008c*/ 	.word	0x00000000
        /*0090*/ 	.short	0x0002
        /*0092*/ 	.short	0x0010
        /*0094*/ 	.byte	0x00, 0xf0, 0x11, 0x00


	//----- nvinfo : EIATTR_KPARAM_INFO
	.align		4
.L_70:
        /*0098*/ 	.byte	0x04, 0x17
        /*009a*/ 	.short	(.L_72 - .L_71)
.L_71:
        /*009c*/ 	.word	0x00000000
        /*00a0*/ 	.short	0x0001
        /*00a2*/ 	.short	0x0008
        /*00a4*/ 	.byte	0x00, 0xf5, 0x21, 0x00


	//----- nvinfo : EIATTR_KPARAM_INFO
	.align		4
.L_72:
        /*00a8*/ 	.byte	0x04, 0x17
        /*00aa*/ 	.short	(.L_74 - .L_73)
.L_73:
        /*00ac*/ 	.word	0x00000000
        /*00b0*/ 	.short	0x0000
        /*00b2*/ 	.short	0x0000
        /*00b4*/ 	.byte	0x00, 0xf5, 0x21, 0x00


	//----- nvinfo : EIATTR_SPARSE_MMA_MASK
	.align		4
.L_74:
        /*00b8*/ 	.byte	0x03, 0x50
        /*00ba*/ 	.short	0x0000


	//----- nvinfo : EIATTR_MAXREG_COUNT
	.align		4
        /*00bc*/ 	.byte	0x03, 0x1b
        /*00be*/ 	.short	0x00ff


	//----- nvinfo : EIATTR_NUM_BARRIERS
	.align		4
        /*00c0*/ 	.byte	0x02, 0x4c
        /*00c2*/ 	.byte	0x01
	.zero		1


	//----- nvinfo : EIATTR_MERCURY_ISA_VERSION
	.align		4
        /*00c4*/ 	.byte	0x03, 0x5f
        /*00c6*/ 	.short	0x0101


	//----- nvinfo : EIATTR_VRC_CTA_INIT_COUNT
	.align		4
        /*00c8*/ 	.byte	0x02, 0x4a
	.zero		1
	.zero		1


	//----- nvinfo : EIATTR_EXIT_INSTR_OFFSETS
	.align		4
        /*00cc*/ 	.byte	0x04, 0x1c
        /*00ce*/ 	.short	(.L_76 - .L_75)


	//   ....[0]....
.L_75:
        /*00d0*/ 	.word	0x00000240


	//   ....[1]....
        /*00d4*/ 	.word	0x00001940


	//----- nvinfo : EIATTR_CRS_STACK_SIZE
	.align		4
.L_76:
        /*00d8*/ 	.byte	0x04, 0x1e
        /*00da*/ 	.short	(.L_78 - .L_77)
.L_77:
        /*00dc*/ 	.word	0x00000000


	//----- nvinfo : EIATTR_CBANK_PARAM_SIZE
	.align		4
.L_78:
        /*00e0*/ 	.byte	0x03, 0x19
        /*00e2*/ 	.short	0x0034


	//----- nvinfo : EIATTR_PARAM_CBANK
	.align		4
        /*00e4*/ 	.byte	0x04, 0x0a
        /*00e6*/ 	.short	(.L_80 - .L_79)
	.align		4
.L_79:
        /*00e8*/ 	.word	index@(.nv.constant0.cuResize)
        /*00ec*/ 	.short	0x0380
        /*00ee*/ 	.short	0x0034


	//----- nvinfo : EIATTR_SW_WAR
	.align		4
.L_80:
        /*00f0*/ 	.byte	0x04, 0x36
        /*00f2*/ 	.short	(.L_82 - .L_81)
.L_81:
        /*00f4*/ 	.word	0x00000008
.L_82:


//--------------------- .nv.info.GPU_validation   --------------------------
	.section	.nv.info.GPU_validation,"",@"SHT_CUDA_INFO"
	.sectionflags	@""
	.align	4


	//----- nvinfo : EIATTR_CUDA_API_VERSION
	.align		4
        /*0000*/ 	.byte	0x04, 0x37
        /*0002*/ 	.short	(.L_84 - .L_83)
.L_83:
        /*0004*/ 	.word	0x00000082


	//----- nvinfo : EIATTR_SPARSE_MMA_MASK
	.align		4
.L_84:
        /*0008*/ 	.byte	0x03, 0x50
        /*000a*/ 	.short	0x0000


	//----- nvinfo : EIATTR_MAXREG_COUNT
	.align		4
        /*000c*/ 	.byte	0x03, 0x1b
        /*000e*/ 	.short	0x00ff


	//----- nvinfo : EIATTR_EXTERNS
	.align		4
        /*0010*/ 	.byte	0x04, 0x0f
        /*0012*/ 	.short	(.L_86 - .L_85)


	//   ....[0]....
	.align		4
.L_85:
        /*0014*/ 	.word	index@(vprintf)


	//----- nvinfo : EIATTR_MERCURY_ISA_VERSION
	.align		4
.L_86:
        /*0018*/ 	.byte	0x03, 0x5f
        /*001a*/ 	.short	0x0101


	//----- nvinfo : EIATTR_VRC_CTA_INIT_COUNT
	.align		4
        /*001c*/ 	.byte	0x02, 0x4a
	.zero		1
	.zero		1


	//----- nvinfo : EIATTR_SYSCALL_OFFSETS
	.align		4
        /*0020*/ 	.byte	0x04, 0x46
        /*0022*/ 	.short	(.L_88 - .L_87)


	//   ....[0]....
.L_87:
        /*0024*/ 	.word	0x00000080


	//----- nvinfo : EIATTR_EXIT_INSTR_OFFSETS
	.align		4
.L_88:
        /*0028*/ 	.byte	0x04, 0x1c
        /*002a*/ 	.short	(.L_90 - .L_89)


	//   ....[0]....
.L_89:
        /*002c*/ 	.word	0x00000090


	//----- nvinfo : EIATTR_SW_WAR
	.align		4
.L_90:
        /*0030*/ 	.byte	0x04, 0x36
        /*0032*/ 	.short	(.L_92 - .L_91)
.L_91:
        /*0034*/ 	.word	0x00000008
.L_92:


//--------------------- .nv.callgraph             --------------------------
	.section	.nv.callgraph,"",@"SHT_CUDA_CALLGRAPH"
	.align	4
	.sectionentsize	8
	.align		4
        /*0000*/ 	.word	0x00000000
	.align		4
        /*0004*/ 	.word	0xffffffff
	.align		4
        /*0008*/ 	.word	index@(GPU_validation)
	.align		4
        /*000c*/ 	.word	index@(vprintf)
	.align		4
        /*0010*/ 	.word	0x00000000
	.align		4
        /*0014*/ 	.word	0xfffffffe
	.align		4
        /*0018*/ 	.word	0x00000000
	.align		4
        /*001c*/ 	.word	0xfffffffd
	.align		4
        /*0020*/ 	.word	0x00000000
	.align		4
        /*0024*/ 	.word	0xfffffffc


//--------------------- .nv.constant4             --------------------------
	.section	.nv.constant4,"a",@progbits
	.align	8
	.align		8
.nv.constant4:
        /*0000*/ 	.dword	$str
	.align		8
        /*0008*/ 	.dword	vprintf


//--------------------- .text.cuResize_free       --------------------------
	.section	.text.cuResize_free,"ax",@progbits
	.align	128
        .global         cuResize_free
        .type           cuResize_free,@function
        .size           cuResize_free,(.L_x_47 - cuResize_free)
        .other          cuResize_free,@"STO_CUDA_ENTRY STV_DEFAULT"
cuResize_free:
.text.cuResize_free:
[----:B------:R-:W-:Y:S01]  /*0000*/  LDC R1, c[0x0][0x37c] ;  /* 0x0000df00ff017b82 */ /* 0x000fe20000000800 */
[----:B------:R-:W0:Y:S07]  /*0010*/  LDCU UR7, c[0x0][0x378] ;  /* 0x00006f00ff0777ac */ /* 0x000e2e0008000800 */
[----:B------:R-:W1:Y:S01]  /*0020*/  LDC R4, c[0x0][0x3a0] ;  /* 0x0000e800ff047b82 */ /* 0x000e620000000800 */
[----:B------:R-:W2:Y:S01]  /*0030*/  S2R R13, SR_CTAID.Z ;  /* 0x00000000000d7919 */ /* 0x000ea20000002700 */
[----:B------:R-:W-:Y:S01]  /*0040*/  IMAD.MOV.U32 R10, RZ, RZ, -0x1 ;  /* 0xffffffffff0a7424 */ /* 0x000fe200078e00ff */
[----:B------:R-:W3:Y:S01]  /*0050*/  LDCU UR5, c[0x0][0x370] ;  /* 0x00006e00ff0577ac */ /* 0x000ee20008000800 */
[----:B------:R-:W4:Y:S04]  /*0060*/  LDCU UR6, c[0x0][0x3a8] ;  /* 0x00007500ff0677ac */ /* 0x000f280008000800 */
[----:B------:R-:W5:Y:S01]  /*0070*/  S2UR UR4, SR_CTAID.X ;  /* 0x00000000000479c3 */ /* 0x000f620000002500 */
[----:B---3--:R-:W3:Y:S01]  /*0080*/  I2F.U32.RP R0, UR5 ;  /* 0x0000000500007d06 */ /* 0x008ee20008209000 */
[----:B------:R-:W-:-:S07]  /*0090*/  ISETP.NE.U32.AND P2, PT, RZ, UR5, PT ;  /* 0x00000005ff007c0c */ /* 0x000fce000bf45070 */
[----:B----4-:R-:W-:Y:S01]  /*00a0*/  F2F.F64.F32 R6, UR6 ;  /* 0x0000000600067d10 */ /* 0x010fe20008201800 */
[----:B------:R-:W4:Y:S07]  /*00b0*/  S2UR UR6, SR_CTAID.Y ;  /* 0x00000000000679c3 */ /* 0x000f2e0000002600 */
[----:B---3--:R-:W3:Y:S02]  /*00c0*/  MUFU.RCP R0, R0 ;  /* 0x0000000000007308 */ /* 0x008ee40000001000 */
[----:B---3--:R-:W-:-:S06]  /*00d0*/  VIADD R2, R0, 0xffffffe ;  /* 0x0ffffffe00027836 */ /* 0x008fcc0000000000 */
[----:B------:R3:W0:Y:S02]  /*00e0*/  F2I.FTZ.U32.TRUNC.NTZ R3, R2 ;  /* 0x0000000200037305 */ /* 0x000624000021f000 */
[----:B---3--:R-:W-:Y:S02]  /*00f0*/  IMAD.MOV.U32 R2, RZ, RZ, RZ ;  /* 0x000000ffff027224 */ /* 0x008fe400078e00ff */
[----:B0-----:R-:W-:-:S04]  /*0100*/  IMAD.MOV R5, RZ, RZ, -R3 ;  /* 0x000000ffff057224 */ /* 0x001fc800078e0a03 */
[----:B------:R-:W-:-:S04]  /*0110*/  IMAD R5, R5, UR5, RZ ;  /* 0x0000000505057c24 */ /* 0x000fc8000f8e02ff */
[----:B------:R-:W-:-:S06]  /*0120*/  IMAD.HI.U32 R3, R3, R5, R2 ;  /* 0x0000000503037227 */ /* 0x000fcc00078e0002 */
[----:B-1----:R-:W-:-:S04]  /*0130*/  IMAD.HI.U32 R15, R3, R4, RZ ;  /* 0x00000004030f7227 */ /* 0x002fc800078e00ff */
[----:B------:R-:W-:-:S04]  /*0140*/  IMAD.MOV R3, RZ, RZ, -R15 ;  /* 0x000000ffff037224 */ /* 0x000fc800078e0a0f */
[----:B------:R-:W-:-:S05]  /*0150*/  IMAD R0, R3, UR5, R4 ;  /* 0x0000000503007c24 */ /* 0x000fca000f8e0204 */
[----:B------:R-:W-:-:S13]  /*0160*/  ISETP.GE.U32.AND P0, PT, R0, UR5, PT ;  /* 0x0000000500007c0c */ /* 0x000fda000bf06070 */
[----:B------:R-:W-:Y:S02]  /*0170*/  @P0 VIADD R0, R0, -UR5 ;  /* 0x8000000500000c36 */ /* 0x000fe40008000000 */
[----:B------:R-:W-:-:S03]  /*0180*/  @P0 VIADD R15, R15, 0x1 ;  /* 0x000000010f0f0836 */ /* 0x000fc60000000000 */
[----:B------:R-:W-:-:S13]  /*0190*/  ISETP.GE.U32.AND P1, PT, R0, UR5, PT ;  /* 0x0000000500007c0c */ /* 0x000fda000bf26070 */
[----:B------:R-:W-:Y:S01]  /*01a0*/  @P1 VIADD R15, R15, 0x1 ;  /* 0x000000010f0f1836 */ /* 0x000fe20000000000 */
[----:B------:R-:W-:-:S05]  /*01b0*/  @!P2 LOP3.LUT R15, RZ, UR5, RZ, 0x33, !PT ;  /* 0x00000005ff0fac12 */ /* 0x000fca000f8e33ff */
[----:B-----5:R-:W-:-:S04]  /*01c0*/  IMAD R12, R15, UR4, RZ ;  /* 0x000000040f0c7c24 */ /* 0x020fc8000f8e02ff */
[----:B------:R-:W0:Y:S02]  /*01d0*/  I2F.F64 R2, R12 ;  /* 0x0000000c00027312 */ /* 0x000e240000201c00 */
[----:B0-----:R-:W-:-:S08]  /*01e0*/  DADD R2, R2, 0.5 ;  /* 0x3fe0000002027429 */ /* 0x001fd00000000000 */
[----:B------:R-:W-:-:S10]  /*01f0*/  DMUL R2, R6, R2 ;  /* 0x0000000206027228 */ /* 0x000fd40000000000 */
[----:B------:R-:W0:Y:S02]  /*0200*/  F2F.F32.F64 R2, R2 ;  /* 0x0000000200027310 */ /* 0x000e240000301000 */
[----:B0-----:R-:W-:-:S13]  /*0210*/  FSETP.NAN.AND P0, PT, |R2|, |R2|, PT ;  /* 0x400000020200720b */ /* 0x001fda0003f08200 */
[----:B--2-4-:R-:W-:Y:S05]  /*0220*/  @P0 BRA `(.L_x_0) ;  /* 0x0000000000680947 */ /* 0x014fea0003800000 */
[----:B------:R-:W-:Y:S01]  /*0230*/  FSETP.GE.AND P0, PT, R2, 9.22337203685477580800e+18, PT ;  /* 0x5f0000000200780b */ /* 0x000fe20003f06000 */
[----:B------:R-:W-:-:S12]  /*0240*/  IMAD.MOV.U32 R10, RZ, RZ, -0x2 ;  /* 0xfffffffeff0a7424 */ /* 0x000fd800078e00ff */
[----:B------:R-:W-:Y:S05]  /*0250*/  @P0 BRA `(.L_x_0) ;  /* 0x00000000005c0947 */ /* 0x000fea0003800000 */
[----:B------:R-:W-:Y:S01]  /*0260*/  FSETP.GTU.AND P0, PT, R2, -9.22337203685477580800e+18, PT ;  /* 0xdf0000000200780b */ /* 0x000fe20003f0c000 */
[----:B------:R-:W-:-:S12]  /*0270*/  IMAD.MOV.U32 R10, RZ, RZ, -0x1 ;  /* 0xffffffffff0a7424 */ /* 0x000fd800078e00ff */
[----:B------:R-:W-:Y:S05]  /*0280*/  @!P0 BRA `(.L_x_0) ;  /* 0x0000000000508947 */ /* 0x000fea0003800000 */
[----:B------:R-:W-:Y:S01]  /*0290*/  SHF.R.U32.HI R0, RZ, 0x17, R2 ;  /* 0x00000017ff007819 */ /* 0x000fe20000011602 */
[----:B------:R-:W-:Y:S01]  /*02a0*/  IMAD.MOV.U32 R3, RZ, RZ, RZ ;  /* 0x000000ffff037224 */ /* 0x000fe200078e00ff */
[----:B------:R-:W-:Y:S01]  /*02b0*/  ISETP.GE.AND P1, PT, R2, RZ, PT ;  /* 0x000000ff0200720c */ /* 0x000fe20003f26270 */
[----:B------:R-:W-:Y:S01]  /*02c0*/  IMAD.MOV.U32 R10, RZ, RZ, RZ ;  /* 0x000000ffff0a7224 */ /* 0x000fe200078e00ff */
[----:B------:R-:W-:-:S04]  /*02d0*/  LOP3.LUT R0, R0, 0xff, RZ, 0xc0, !PT ;  /* 0x000000ff00007812 */ /* 0x000fc800078ec0ff */
[----:B------:R-:W-:-:S13]  /*02e0*/  ISETP.GE.U32.AND P0, PT, R0, 0x7e, PT ;  /* 0x0000007e0000780c */ /* 0x000fda0003f06070 */
[----:B------:R-:W-:Y:S05]  /*02f0*/  @!P0 BRA `(.L_x_1) ;  /* 0x0000000000288947 */ /* 0x000fea0003800000 */
[----:B------:R-:W-:Y:S01]  /*0300*/  ISETP.NE.AND P0, PT, R0, 0xbd, PT ;  /* 0x000000bd0000780c */ /* 0x000fe20003f05270 */
[----:B------:R-:W-:Y:S02]  /*0310*/  IMAD.SHL.U32 R2, R2, 0x80, RZ ;  /* 0x0000008002027824 */ /* 0x000fe400078e00ff */
[----:B------:R-:W-:-:S03]  /*0320*/  IMAD.MOV.U32 R3, RZ, RZ, RZ ;  /* 0x000000ffff037224 */ /* 0x000fc600078e00ff */
[----:B------:R-:W-:-:S04]  /*0330*/  LOP3.LUT R5, R2, 0x3fffff80, RZ, 0xc0, !PT ;  /* 0x3fffff8002057812 */ /* 0x000fc800078ec0ff */
[----:B------:R-:W-:-:S03]  /*0340*/  LOP3.LUT R5, R5, 0x40000000, RZ, 0xfc, !PT ;  /* 0x4000000005057812 */ /* 0x000fc600078efcff */
[C---:B------:R-:W-:Y:S01]  /*0350*/  @P0 VIADD R2, R0.reuse, 0xffffff83 ;  /* 0xffffff8300020836 */ /* 0x040fe20000000000 */
[----:B------:R-:W-:-:S04]  /*0360*/  @P0 IADD3 R0, PT, PT, -R0, 0xbd, RZ ;  /* 0x000000bd00000810 */ /* 0x000fc80007ffe1ff */
[--C-:B------:R-:W-:Y:S02]  /*0370*/  @P0 SHF.L.U64.HI R2, RZ, R2, R5.reuse ;  /* 0x00000002ff020219 */ /* 0x100fe40000010205 */
[----:B------:R-:W-:Y:S02]  /*0380*/  @P0 SHF.R.U64 R3, RZ, R0, R5 ;  /* 0x00000000ff030219 */ /* 0x000fe40000001205 */
[----:B------:R-:W-:-:S07]  /*0390*/  @P0 SHF.R.U32.HI R10, RZ, 0x1f, R2 ;  /* 0x0000001fff0a0819 */ /* 0x000fce0000011602 */
.L_x_1:
[----:B------:R-:W-:-:S04]  /*03a0*/  IMAD.IADD R10, R3, 0x1, R10 ;  /* 0x00000001030a7824 */ /* 0x000fc800078e020a */
[----:B------:R-:W-:-:S04]  /*03b0*/  @!P1 IMAD.MOV R10, RZ, RZ, -R10 ;  /* 0x000000ffff0a9224 */ /* 0x000fc800078e0a0a */
[----:B------:R-:W-:-:S07]  /*03c0*/  VIADD R10, R10, 0xffffffff ;  /* 0xffffffff0a0a7836 */ /* 0x000fce0000000000 */
.L_x_0:
[----:B------:R-:W-:Y:S01]  /*03d0*/  IADD3 R0, PT, PT, R15, -0x1, R12 ;  /* 0xffffffff0f007810 */ /* 0x000fe20007ffe00c */
[----:B------:R-:W-:-:S03]  /*03e0*/  IMAD.MOV.U32 R5, RZ, RZ, RZ ;  /* 0x000000ffff057224 */ /* 0x000fc600078e00ff */
[----:B------:R-:W0:Y:S02]  /*03f0*/  I2F.F64 R2, R0 ;  /* 0x0000000000027312 */ /* 0x000e240000201c00 */
[----:B0-----:R-:W-:-:S08]  /*0400*/  DADD R2, R2, 0.5 ;  /* 0x3fe0000002027429 */ /* 0x001fd00000000000 */
[----:B------:R-:W-:-:S10]  /*0410*/  DMUL R2, R6, R2 ;  /* 0x0000000206027228 */ /* 0x000fd40000000000 */
[----:B------:R-:W0:Y:S02]  /*0420*/  F2F.F32.F64 R2, R2 ;  /* 0x0000000200027310 */ /* 0x000e240000301000 */
[----:B0-----:R-:W-:-:S13]  /*0430*/  FSETP.NAN.AND P0, PT, |R2|, |R2|, PT ;  /* 0x400000020200720b */ /* 0x001fda0003f08200 */
[----:B------:R-:W-:Y:S05]  /*0440*/  @P0 BRA `(.L_x_2) ;  /* 0x0000000000600947 */ /* 0x000fea0003800000 */
[----:B------:R-:W-:Y:S01]  /*0450*/  FSETP.GE.AND P0, PT, R2, 9.22337203685477580800e+18, PT ;  /* 0x5f0000000200780b */ /* 0x000fe20003f06000 */
[----:B------:R-:W-:-:S12]  /*0460*/  IMAD.MOV.U32 R5, RZ, RZ, -0x1 ;  /* 0xffffffffff057424 */ /* 0x000fd800078e00ff */
[----:B------:R-:W-:Y:S05]  /*0470*/  @P0 BRA `(.L_x_2) ;  /* 0x0000000000540947 */ /* 0x000fea0003800000 */
[----:B------:R-:W-:Y:S01]  /*0480*/  FSETP.GTU.AND P0, PT, R2, -9.22337203685477580800e+18, PT ;  /* 0xdf0000000200780b */ /* 0x000fe20003f0c000 */
[----:B------:R-:W-:-:S12]  /*0490*/  IMAD.MOV.U32 R5, RZ, RZ, RZ ;  /* 0x000000ffff057224 */ /* 0x000fd800078e00ff */
[----:B------:R-:W-:Y:S05]  /*04a0*/  @!P0 BRA `(.L_x_2) ;  /* 0x0000000000488947 */ /* 0x000fea0003800000 */
[----:B------:R-:W-:Y:S02]  /*04b0*/  SHF.R.U32.HI R0, RZ, 0x17, R2 ;  /* 0x00000017ff007819 */ /* 0x000fe40000011602 */
[----:B------:R-:W-:Y:S02]  /*04c0*/  CS2R R4, SRZ ;  /* 0x0000000000047805 */ /* 0x000fe4000001ff00 */
[----:B------:R-:W-:Y:S02]  /*04d0*/  ISETP.GE.AND P1, PT, R2, RZ, PT ;  /* 0x000000ff0200720c */ /* 0x000fe40003f26270 */
        /* <DEDUP_REMOVED lines=13> */
.L_x_3:
[----:B------:R-:W-:-:S04]  /*05b0*/  IMAD.IADD R5, R4, 0x1, R5 ;  /* 0x0000000104057824 */ /* 0x000fc800078e0205 */
[----:B------:R-:W-:-:S07]  /*05c0*/  @!P1 IMAD.MOV R5, RZ, RZ, -R5 ;  /* 0x000000ffff059224 */ /* 0x000fce00078e0a05 */
.L_x_2:
[----:B------:R-:W0:Y:S01]  /*05d0*/  LDC.64 R2, c[0x0][0x398] ;  /* 0x0000e600ff027b82 */ /* 0x000e220000000a00 */
[----:B------:R-:W1:Y:S01]  /*05e0*/  S2R R0, SR_TID.X ;  /* 0x0000000000007919 */ /* 0x000e620000002100 */
[----:B------:R-:W-:Y:S01]  /*05f0*/  VIMNMX R10, PT, PT, RZ, R10, !PT ;  /* 0x0000000aff0a7248 */ /* 0x000fe20007fe0100 */
[----:B------:R-:W2:Y:S01]  /*0600*/  LDCU.64 UR8, c[0x0][0x358] ;  /* 0x00006b00ff0877ac */ /* 0x000ea20008000a00 */
[----:B------:R-:W-:Y:S01]  /*0610*/  BSSY.RECONVERGENT B0, `(.L_x_4) ;  /* 0x000003f000007945 */ /* 0x000fe20003800200 */
[----:B------:R-:W3:Y:S03]  /*0620*/  LDCU UR5, c[0x0][0x394] ;  /* 0x00007280ff0577ac */ /* 0x000ee60008000800 */
[----:B------:R-:W4:Y:S01]  /*0630*/  LDC R14, c[0x0][0x3a4] ;  /* 0x0000e900ff0e7b82 */ /* 0x000f220000000800 */
[----:B------:R-:W0:Y:S01]  /*0640*/  LDCU UR4, c[0x0][0x3b0] ;  /* 0x00007600ff0477ac */ /* 0x000e220008000800 */
[----:B------:R-:W0:Y:S02]  /*0650*/  LDCU.64 UR10, c[0x0][0x380] ;  /* 0x00007000ff0a77ac */ /* 0x000e240008000a00 */
[C---:B0-----:R-:W-:Y:S01]  /*0660*/  ISETP.NE.AND P0, PT, R5.reuse, R2, PT ;  /* 0x000000020500720c */ /* 0x041fe20003f05270 */
[----:B------:R-:W-:-:S04]  /*0670*/  IMAD.IADD R5, R5, 0x1, -R10 ;  /* 0x0000000105057824 */ /* 0x000fc800078e0a0a */
[----:B------:R-:W-:Y:S02]  /*0680*/  VIADD R2, R5, 0xfffffffe ;  /* 0xfffffffe05027836 */ /* 0x000fe40000000000 */
[----:B----4-:R-:W-:-:S06]  /*0690*/  IMAD R15, R15, R14, RZ ;  /* 0x0000000e0f0f7224 */ /* 0x010fcc00078e02ff */
[----:B------:R-:W-:Y:S01]  /*06a0*/  @P0 VIADD R2, R5, 0xffffffff ;  /* 0xffffffff05020836 */ /* 0x000fe20000000000 */
[----:B-1----:R-:W-:-:S03]  /*06b0*/  ISETP.GE.AND P0, PT, R0, R15, PT ;  /* 0x0000000f0000720c */ /* 0x002fc60003f06270 */
[----:B------:R-:W-:-:S04]  /*06c0*/  VIADD R2, R2, 0x2 ;  /* 0x0000000202027836 */ /* 0x000fc80000000000 */
[----:B------:R-:W-:-:S05]  /*06d0*/  IMAD R11, R2, R3, RZ ;  /* 0x00000003020b7224 */ /* 0x000fca00078e02ff */
[----:B------:R-:W-:-:S13]  /*06e0*/  ISETP.GE.AND P1, PT, R0, R11, PT ;  /* 0x0000000b0000720c */ /* 0x000fda0003f26270 */
[----:B--23--:R-:W-:Y:S05]  /*06f0*/  @P1 BRA `(.L_x_5) ;  /* 0x0000000000c01947 */ /* 0x00cfea0003800000 */
[----:B------:R-:W-:Y:S01]  /*0700*/  IABS R16, R3 ;  /* 0x0000000300107213 */ /* 0x000fe20000000000 */
[----:B------:R-:W0:Y:S01]  /*0710*/  S2R R20, SR_CgaCtaId ;  /* 0x0000000000147919 */ /* 0x000e220000008800 */
[----:B------:R-:W1:Y:S01]  /*0720*/  LDC.64 R8, c[0x0][0x390] ;  /* 0x0000e400ff087b82 */ /* 0x000e620000000a00 */
[----:B------:R-:W-:Y:S01]  /*0730*/  MOV R19, 0x400 ;  /* 0x0000040000137802 */ /* 0x000fe20000000f00 */
[----:B------:R-:W2:Y:S01]  /*0740*/  I2F.RP R2, R16 ;  /* 0x0000001000027306 */ /* 0x000ea20000209400 */
[----:B------:R-:W-:-:S05]  /*0750*/  ISETP.NE.AND P1, PT, R3, RZ, PT ;  /* 0x000000ff0300720c */ /* 0x000fca0003f25270 */
[----:B------:R-:W3:Y:S08]  /*0760*/  LDC R17, c[0x0][0x360] ;  /* 0x0000d800ff117b82 */ /* 0x000ef00000000800 */
[----:B------:R-:W4:Y:S01]  /*0770*/  LDC R18, c[0x0][0x39c] ;  /* 0x0000e700ff127b82 */ /* 0x000f220000000800 */
[----:B--2---:R-:W2:Y:S02]  /*0780*/  MUFU.RCP R2, R2 ;  /* 0x0000000200027308 */ /* 0x004ea40000001000 */
[----:B--2---:R-:W-:-:S02]  /*0790*/  VIADD R4, R2, 0xffffffe ;  /* 0x0ffffffe02047836 */ /* 0x004fc40000000000 */
[----:B-1----:R-:W-:Y:S01]  /*07a0*/  IMAD R2, R8, UR6, RZ ;  /* 0x0000000608027c24 */ /* 0x002fe2000f8e02ff */
[----:B0-----:R-:W-:-:S03]  /*07b0*/  LEA R8, R20, R19, 0x18 ;  /* 0x0000001314087211 */ /* 0x001fc600078ec0ff */
[----:B------:R0:W1:Y:S01]  /*07c0*/  F2I.FTZ.U32.TRUNC.NTZ R5, R4 ;  /* 0x0000000400057305 */ /* 0x000062000021f000 */
[----:B------:R-:W-:Y:S02]  /*07d0*/  IMAD.MOV.U32 R19, RZ, RZ, R0 ;  /* 0x000000ffff137224 */ /* 0x000fe400078e0000 */
[----:B------:R-:W-:Y:S02]  /*07e0*/  IMAD R9, R2, R9, RZ ;  /* 0x0000000902097224 */ /* 0x000fe400078e02ff */
[----:B0-----:R-:W-:Y:S02]  /*07f0*/  IMAD.MOV.U32 R4, RZ, RZ, RZ ;  /* 0x000000ffff047224 */ /* 0x001fe400078e00ff */
[----:B-1----:R-:W-:-:S04]  /*0800*/  IMAD.MOV R21, RZ, RZ, -R5 ;  /* 0x000000ffff157224 */ /* 0x002fc800078e0a05 */
[----:B------:R-:W-:-:S04]  /*0810*/  IMAD R21, R21, R16, RZ ;  /* 0x0000001015157224 */ /* 0x000fc800078e02ff */
[----:B------:R-:W-:Y:S01]  /*0820*/  IMAD.HI.U32 R4, R5, R21, R4 ;  /* 0x0000001505047227 */ /* 0x000fe200078e0004 */
[----:B---34-:R-:W-:-:S07]  /*0830*/  LOP3.LUT R5, RZ, R3, RZ, 0x33, !PT ;  /* 0x00000003ff057212 */ /* 0x018fce00078e33ff */
.L_x_6:
[----:B------:R-:W-:Y:S02]  /*0840*/  IABS R3, R19 ;  /* 0x0000001300037213 */ /* 0x000fe40000000000 */
[----:B------:R-:W-:-:S03]  /*0850*/  IABS R22, R18 ;  /* 0x0000001200167213 */ /* 0x000fc60000000000 */
[----:B0-----:R-:W-:-:S04]  /*0860*/  IMAD.HI.U32 R2, R4, R3, RZ ;  /* 0x0000000304027227 */ /* 0x001fc800078e00ff */
[----:B------:R-:W-:-:S04]  /*0870*/  IMAD.MOV R20, RZ, RZ, -R2 ;  /* 0x000000ffff147224 */ /* 0x000fc800078e0a02 */
[----:B------:R-:W-:-:S05]  /*0880*/  IMAD R3, R22, R20, R3 ;  /* 0x0000001416037224 */ /* 0x000fca00078e0203 */
[----:B------:R-:W-:-:S13]  /*0890*/  ISETP.GT.U32.AND P3, PT, R16, R3, PT ;  /* 0x000000031000720c */ /* 0x000fda0003f64070 */
[----:B------:R-:W-:Y:S02]  /*08a0*/  @!P3 IMAD.IADD R3, R3, 0x1, -R22 ;  /* 0x000000010303b824 */ /* 0x000fe400078e0a16 */
[----:B------:R-:W-:-:S03]  /*08b0*/  @!P3 VIADD R2, R2, 0x1 ;  /* 0x000000010202b836 */ /* 0x000fc60000000000 */
[----:B------:R-:W-:Y:S02]  /*08c0*/  ISETP.GE.U32.AND P2, PT, R3, R16, PT ;  /* 0x000000100300720c */ /* 0x000fe40003f46070 */
[----:B------:R-:W-:-:S04]  /*08d0*/  LOP3.LUT R3, R19, R18, RZ, 0x3c, !PT ;  /* 0x0000001213037212 */ /* 0x000fc800078e3cff */
[----:B------:R-:W-:-:S07]  /*08e0*/  ISETP.GE.AND P4, PT, R3, RZ, PT ;  /* 0x000000ff0300720c */ /* 0x000fce0003f86270 */
[----:B------:R-:W-:-:S06]  /*08f0*/  @P2 VIADD R2, R2, 0x1 ;  /* 0x0000000102022836 */ /* 0x000fcc0000000000 */
[----:B------:R-:W-:-:S05]  /*0900*/  @!P4 IMAD.MOV R2, RZ, RZ, -R2 ;  /* 0x000000ffff02c224 */ /* 0x000fca00078e0a02 */
[----:B------:R-:W-:-:S05]  /*0910*/  SEL R3, R5, R2, !P1 ;  /* 0x0000000205037207 */ /* 0x000fca0004800000 */
[--C-:B------:R-:W-:Y:S02]  /*0920*/  IMAD.MOV R2, RZ, RZ, -R3.reuse ;  /* 0x000000ffff027224 */ /* 0x100fe400078e0a03 */
[----:B------:R-:W-:Y:S02]  /*0930*/  IMAD.IADD R3, R10, 0x1, R3 ;  /* 0x000000010a037824 */ /* 0x000fe400078e0203 */
[----:B------:R-:W-:-:S04]  /*0940*/  IMAD R2, R18, R2, R19 ;  /* 0x0000000212027224 */ /* 0x000fc800078e0213 */
[----:B------:R-:W-:-:S04]  /*0950*/  IMAD R2, R3, UR5, R2 ;  /* 0x0000000503027c24 */ /* 0x000fc8000f8e0202 */
[----:B------:R-:W-:-:S04]  /*0960*/  IMAD R2, R2, UR4, R9 ;  /* 0x0000000402027c24 */ /* 0x000fc8000f8e0209 */
[----:B------:R-:W-:-:S05]  /*0970*/  IMAD R3, R2, UR7, R13 ;  /* 0x0000000702037c24 */ /* 0x000fca000f8e020d */
[----:B------:R-:W-:-:S04]  /*0980*/  IADD3 R2, P2, PT, R3, UR10, RZ ;  /* 0x0000000a03027c10 */ /* 0x000fc8000ff5e0ff */
[----:B------:R-:W-:-:S05]  /*0990*/  LEA.HI.X.SX32 R3, R3, UR11, 0x1, P2 ;  /* 0x0000000b03037c11 */ /* 0x000fca00090f0eff */
[----:B------:R-:W2:Y:S01]  /*09a0*/  LDG.E.U8 R2, desc[UR8][R2.64] ;  /* 0x0000000802027981 */ /* 0x000ea2000c1e1100 */
[--C-:B------:R-:W-:Y:S02]  /*09b0*/  IMAD.IADD R21, R8, 0x1, R19.reuse ;  /* 0x0000000108157824 */ /* 0x100fe400078e0213 */
[----:B------:R-:W-:-:S05]  /*09c0*/  IMAD.IADD R19, R17, 0x1, R19 ;  /* 0x0000000111137824 */ /* 0x000fca00078e0213 */
[----:B------:R-:W-:Y:S01]  /*09d0*/  ISETP.GE.AND P2, PT, R19, R11, PT ;  /* 0x0000000b1300720c */ /* 0x000fe20003f46270 */
[----:B--2---:R0:W-:-:S12]  /*09e0*/  STS.U8 [R21], R2 ;  /* 0x0000000215007388 */ /* 0x0041d80000000000 */
[----:B------:R-:W-:Y:S05]  /*09f0*/  @!P2 BRA `(.L_x_6) ;  /* 0xfffffffc0090a947 */ /* 0x000fea000383ffff */
.L_x_5:
[----:B------:R-:W-:Y:S05]  /*0a00*/  BSYNC.RECONVERGENT B0 ;  /* 0x0000000000007941 */ /* 0x000fea0003800200 */
.L_x_4:
[----:B------:R-:W-:Y:S06]  /*0a10*/  BAR.SYNC.DEFER_BLOCKING 0x0 ;  /* 0x0000000000007b1d */ /* 0x000fec0000010000 */
[----:B------:R-:W-:Y:S05]  /*0a20*/  @P0 EXIT ;  /* 0x000000000000094d */ /* 0x000fea0003800000 */
[----:B------:R-:W-:Y:S01]  /*0a30*/  IABS R14, R14 ;  /* 0x0000000e000e7213 */ /* 0x000fe20000000000 */
[----:B------:R-:W0:Y:S01]  /*0a40*/  LDCU UR4, c[0x0][0x3ac] ;  /* 0x00007580ff0477ac */ /* 0x000e220008000800 */
[----:B------:R1:W2:Y:S01]  /*0a50*/  I2F.F64.U32 R4, R10 ;  /* 0x0000000a00047312 */ /* 0x0002a20000201800 */
[----:B------:R-:W-:Y:S01]  /*0a60*/  IMAD.MOV.U32 R16, RZ, RZ, RZ ;  /* 0x000000ffff107224 */ /* 0x000fe200078e00ff */
[----:B------:R-:W3:Y:S01]  /*0a70*/  LDCU.64 UR12, c[0x0][0x398] ;  /* 0x00007300ff0c77ac */ /* 0x000ee20008000a00 */
[----:B------:R-:W4:Y:S05]  /*0a80*/  LDCU.64 UR10, c[0x0][0x388] ;  /* 0x00007100ff0a77ac */ /* 0x000f2a0008000a00 */
[----:B------:R-:W5:Y:S08]  /*0a90*/  I2F.RP R8, R14 ;  /* 0x0000000e00087306 */ /* 0x000f700000209400 */
[----:B0-----:R-:W0:Y:S08]  /*0aa0*/  F2F.F64.F32 R2, UR4 ;  /* 0x0000000400027d10 */ /* 0x001e300008201800 */
[----:B-----5:R-:W5:Y:S02]  /*0ab0*/  MUFU.RCP R8, R8 ;  /* 0x0000000800087308 */ /* 0x020f640000001000 */
[----:B-----5:R-:W-:-:S06]  /*0ac0*/  VIADD R17, R8, 0xffffffe ;  /* 0x0ffffffe08117836 */ /* 0x020fcc0000000000 */
[----:B------:R-:W5:Y:S02]  /*0ad0*/  F2I.FTZ.U32.TRUNC.NTZ R17, R17 ;  /* 0x0000001100117305 */ /* 0x000f64000021f000 */
[----:B-----5:R-:W-:-:S04]  /*0ae0*/  IMAD.MOV R9, RZ, RZ, -R17 ;  /* 0x000000ffff097224 */ /* 0x020fc800078e0a11 */
[----:B------:R-:W-:-:S04]  /*0af0*/  IMAD R9, R9, R14, RZ ;  /* 0x0000000e09097224 */ /* 0x000fc800078e02ff */
[----:B01234-:R-:W-:-:S07]  /*0b00*/  IMAD.HI.U32 R16, R17, R9, R16 ;  /* 0x0000000911107227 */ /* 0x01ffce00078e0010 */
.L_x_23:
[----:B0-----:R-:W0:Y:S01]  /*0b10*/  LDC R17, c[0x0][0x3a4] ;  /* 0x0000e900ff117b82 */ /* 0x001e220000000800 */
[----:B------:R-:W-:Y:S01]  /*0b20*/  IABS R9, R0 ;  /* 0x0000000000097213 */ /* 0x000fe20000000000 */
[----:B------:R-:W-:Y:S04]  /*0b30*/  BSSY.RECONVERGENT B0, `(.L_x_7) ;  /* 0x0000037000007945 */ /* 0x000fe80003800200 */
[----:B------:R-:W-:-:S04]  /*0b40*/  IMAD.HI.U32 R8, R16, R9, RZ ;  /* 0x0000000910087227 */ /* 0x000fc800078e00ff */
[----:B------:R-:W-:Y:S01]  /*0b50*/  IMAD.MOV R10, RZ, RZ, -R8 ;  /* 0x000000ffff0a7224 */ /* 0x000fe200078e0a08 */
[----:B0-----:R-:W-:-:S05]  /*0b60*/  IABS R18, R17 ;  /* 0x0000001100127213 */ /* 0x001fca0000000000 */
[----:B------:R-:W-:-:S05]  /*0b70*/  IMAD R9, R18, R10, R9 ;  /* 0x0000000a12097224 */ /* 0x000fca00078e0209 */
[----:B------:R-:W-:-:S13]  /*0b80*/  ISETP.GT.U32.AND P1, PT, R14, R9, PT ;  /* 0x000000090e00720c */ /* 0x000fda0003f24070 */
[----:B------:R-:W-:Y:S02]  /*0b90*/  @!P1 IMAD.IADD R9, R9, 0x1, -R18 ;  /* 0x0000000109099824 */ /* 0x000fe400078e0a12 */
[----:B------:R-:W-:Y:S01]  /*0ba0*/  @!P1 VIADD R8, R8, 0x1 ;  /* 0x0000000108089836 */ /* 0x000fe20000000000 */
[----:B------:R-:W-:Y:S02]  /*0bb0*/  ISETP.NE.AND P1, PT, R17, RZ, PT ;  /* 0x000000ff1100720c */ /* 0x000fe40003f25270 */
[----:B------:R-:W-:Y:S02]  /*0bc0*/  ISETP.GE.U32.AND P0, PT, R9, R14, PT ;  /* 0x0000000e0900720c */ /* 0x000fe40003f06070 */
[----:B------:R-:W-:-:S04]  /*0bd0*/  LOP3.LUT R9, R0, R17, RZ, 0x3c, !PT ;  /* 0x0000001100097212 */ /* 0x000fc800078e3cff */
[----:B------:R-:W-:-:S07]  /*0be0*/  ISETP.GE.AND P2, PT, R9, RZ, PT ;  /* 0x000000ff0900720c */ /* 0x000fce0003f46270 */
[----:B------:R-:W-:-:S06]  /*0bf0*/  @P0 VIADD R8, R8, 0x1 ;  /* 0x0000000108080836 */ /* 0x000fcc0000000000 */
[----:B------:R-:W-:Y:S01]  /*0c00*/  @!P2 IMAD.MOV R8, RZ, RZ, -R8 ;  /* 0x000000ffff08a224 */ /* 0x000fe200078e0a08 */
[----:B------:R-:W-:-:S05]  /*0c10*/  @!P1 LOP3.LUT R8, RZ, R17, RZ, 0x33, !PT ;  /* 0x00000011ff089212 */ /* 0x000fca00078e33ff */
[--C-:B------:R-:W-:Y:S02]  /*0c20*/  IMAD.IADD R18, R12, 0x1, R8.reuse ;  /* 0x000000010c127824 */ /* 0x100fe400078e0208 */
[----:B------:R-:W-:Y:S02]  /*0c30*/  IMAD.MOV R20, RZ, RZ, -R8 ;  /* 0x000000ffff147224 */ /* 0x000fe400078e0a08 */
[----:B------:R-:W0:Y:S02]  /*0c40*/  I2F.F64 R10, R18 ;  /* 0x00000012000a7312 */ /* 0x000e240000201c00 */
[----:B------:R-:W-:-:S06]  /*0c50*/  IMAD R20, R17, R20, R0 ;  /* 0x0000001411147224 */ /* 0x000fcc00078e0200 */
[----:B------:R-:W1:Y:S01]  /*0c60*/  I2F.F64 R8, R20 ;  /* 0x0000001400087312 */ /* 0x000e620000201c00 */
[----:B0-----:R-:W-:-:S08]  /*0c70*/  DADD R10, R10, 0.5 ;  /* 0x3fe000000a0a7429 */ /* 0x001fd00000000000 */
[----:B------:R-:W-:Y:S02]  /*0c80*/  DFMA R10, R6, R10, -R4 ;  /* 0x0000000a060a722b */ /* 0x000fe40000000804 */
[----:B-1----:R-:W-:-:S04]  /*0c90*/  DADD R8, R8, 0.5 ;  /* 0x3fe0000008087429 */ /* 0x002fc80000000000 */
[----:B------:R-:W0:Y:S04]  /*0ca0*/  F2F.F32.F64 R19, R10 ;  /* 0x0000000a00137310 */ /* 0x000e280000301000 */
[----:B------:R-:W-:Y:S01]  /*0cb0*/  DMUL R22, R2, R8 ;  /* 0x0000000802167228 */ /* 0x000fe20000000000 */
[----:B------:R-:W-:-:S09]  /*0cc0*/  IMAD.MOV.U32 R8, RZ, RZ, RZ ;  /* 0x000000ffff087224 */ /* 0x000fd200078e00ff */
[----:B------:R1:W2:Y:S01]  /*0cd0*/  F2F.F32.F64 R23, R22 ;  /* 0x0000001600177310 */ /* 0x0002a20000301000 */
[----:B0-----:R-:W-:-:S13]  /*0ce0*/  FSETP.NAN.AND P0, PT, |R19|, |R19|, PT ;  /* 0x400000131300720b */ /* 0x001fda0003f08200 */
[----:B-1----:R-:W-:Y:S05]  /*0cf0*/  @P0 BRA `(.L_x_8) ;  /* 0x0000000000680947 */ /* 0x002fea0003800000 */
[----:B------:R-:W-:Y:S01]  /*0d00*/  FSETP.GE.AND P0, PT, R19, 9.22337203685477580800e+18, PT ;  /* 0x5f0000001300780b */ /* 0x000fe20003f06000 */
[----:B------:R-:W-:-:S12]  /*0d10*/  IMAD.MOV.U32 R8, RZ, RZ, -0x1 ;  /* 0xffffffffff087424 */ /* 0x000fd800078e00ff */
[----:B------:R-:W-:Y:S05]  /*0d20*/  @P0 BRA `(.L_x_8) ;  /* 0x00000000005c0947 */ /* 0x000fea0003800000 */
[----:B------:R-:W-:Y:S01]  /*0d30*/  FSETP.GTU.AND P0, PT, R19, -9.22337203685477580800e+18, PT ;  /* 0xdf0000001300780b */ /* 0x000fe20003f0c000 */
[----:B------:R-:W-:-:S12]  /*0d40*/  IMAD.MOV.U32 R8, RZ, RZ, RZ ;  /* 0x000000ffff087224 */ /* 0x000fd800078e00ff */
[----:B------:R-:W-:Y:S05]  /*0d50*/  @!P0 BRA `(.L_x_8) ;  /* 0x0000000000508947 */ /* 0x000fea0003800000 */
[----:B------:R-:W-:Y:S01]  /*0d60*/  SHF.R.U32.HI R8, RZ, 0x17, R19 ;  /* 0x00000017ff087819 */ /* 0x000fe20000011613 */
[----:B------:R-:W-:Y:S01]  /*0d70*/  BSSY.RECONVERGENT B1, `(.L_x_9) ;  /* 0x0000010000017945 */ /* 0x000fe20003800200 */
[----:B------:R-:W-:Y:S02]  /*0d80*/  ISETP.GE.AND P1, PT, R19, RZ, PT ;  /* 0x000000ff1300720c */ /* 0x000fe40003f26270 */
[----:B------:R-:W-:Y:S02]  /*0d90*/  CS2R R10, SRZ ;  /* 0x00000000000a7805 */ /* 0x000fe4000001ff00 */
        /* <DEDUP_REMOVED lines=13> */
.L_x_10:
[----:B------:R-:W-:Y:S05]  /*0e70*/  BSYNC.RECONVERGENT B1 ;  /* 0x0000000000017941 */ /* 0x000fea0003800200 */
.L_x_9:
[----:B------:R-:W-:-:S04]  /*0e80*/  IMAD.IADD R8, R11, 0x1, R10 ;  /* 0x000000010b087824 */ /* 0x000fc800078e020a */
[----:B------:R-:W-:-:S07]  /*0e90*/  @!P1 IMAD.MOV R8, RZ, RZ, -R8 ;  /* 0x000000ffff089224 */ /* 0x000fce00078e0a08 */
.L_x_8:
[----:B------:R-:W-:Y:S05]  /*0ea0*/  BSYNC.RECONVERGENT B0 ;  /* 0x0000000000007941 */ /* 0x000fea0003800200 */
.L_x_7:
[----:B--2---:R-:W-:Y:S01]  /*0eb0*/  FSETP.NAN.AND P0, PT, |R23|, |R23|, PT ;  /* 0x400000171700720b */ /* 0x004fe20003f08200 */
[----:B------:R-:W-:Y:S01]  /*0ec0*/  BSSY.RECONVERGENT B0, `(.L_x_11) ;  /* 0x000001e000007945 */ /* 0x000fe20003800200 */
[----:B------:R-:W-:-:S11]  /*0ed0*/  IMAD.MOV.U32 R9, RZ, RZ, RZ ;  /* 0x000000ffff097224 */ /* 0x000fd600078e00ff */
[----:B------:R-:W-:Y:S05]  /*0ee0*/  @P0 BRA `(.L_x_12) ;  /* 0x00000000006c0947 */ /* 0x000fea0003800000 */
        /* <DEDUP_REMOVED lines=8> */
[----:B------:R-:W-:Y:S01]  /*0f70*/  ISETP.GE.AND P2, PT, R23, RZ, PT ;  /* 0x000000ff1700720c */ /* 0x000fe20003f46270 */
[----:B------:R-:W-:Y:S01]  /*0f80*/  IMAD.MOV.U32 R22, RZ, RZ, RZ ;  /* 0x000000ffff167224 */ /* 0x000fe200078e00ff */
[----:B------:R-:W-:Y:S01]  /*0f90*/  LOP3.LUT R21, R9, 0xff, RZ, 0xc0, !PT ;  /* 0x000000ff09157812 */ /* 0x000fe200078ec0ff */
[----:B------:R-:W-:-:S03]  /*0fa0*/  IMAD.MOV.U32 R11, RZ, RZ, RZ ;  /* 0x000000ffff0b7224 */ /* 0x000fc600078e00ff */
        /* <DEDUP_REMOVED lines=12> */
.L_x_14:
[----:B------:R-:W-:Y:S05]  /*1070*/  BSYNC.RECONVERGENT B1 ;  /* 0x0000000000017941 */ /* 0x000fea0003800200 */
.L_x_13:
[----:B------:R-:W-:-:S04]  /*1080*/  IMAD.IADD R9, R22, 0x1, R11 ;  /* 0x0000000116097824 */ /* 0x000fc800078e020b */
[----:B------:R-:W-:-:S07]  /*1090*/  @!P2 IMAD.MOV R9, RZ, RZ, -R9 ;  /* 0x000000ffff09a224 */ /* 0x000fce00078e0a09 */
.L_x_12:
[----:B------:R-:W-:Y:S05]  /*10a0*/  BSYNC.RECONVERGENT B0 ;  /* 0x0000000000007941 */ /* 0x000fea0003800200 */
.L_x_11:
[----:B------:R-:W0:Y:S01]  /*10b0*/  S2UR UR5, SR_CgaCtaId ;  /* 0x00000000000579c3 */ /* 0x000e220000008800 */
[C---:B------:R-:W-:Y:S01]  /*10c0*/  ISETP.NE.AND P2, PT, R8.reuse, UR12, PT ;  /* 0x0000000c08007c0c */ /* 0x040fe2000bf45270 */
[----:B------:R-:W-:Y:S01]  /*10d0*/  VIADD R10, R8, 0xffffffff ;  /* 0xffffffff080a7836 */ /* 0x000fe20000000000 */
[C---:B------:R-:W-:Y:S01]  /*10e0*/  ISETP.NE.AND P3, PT, R9.reuse, UR13, PT ;  /* 0x0000000d09007c0c */ /* 0x040fe2000bf65270 */
[----:B------:R-:W-:Y:S01]  /*10f0*/  VIADD R11, R9, 0xffffffff ;  /* 0xffffffff090b7836 */ /* 0x000fe20000000000 */
[----:B------:R-:W-:Y:S01]  /*1100*/  UMOV UR4, 0x400 ;  /* 0x0000040000047882 */ /* 0x000fe20000000000 */
[----:B------:R-:W-:Y:S01]  /*1110*/  FSETP.GE.OR P0, PT, |R23|, 9.22337203685477580800e+18, P0 ;  /* 0x5f0000001700780b */ /* 0x000fe20000706600 */
[----:B------:R-:W-:Y:S01]  /*1120*/  BSSY.RECONVERGENT B0, `(.L_x_15) ;  /* 0x000002f000007945 */ /* 0x000fe20003800200 */
[----:B------:R-:W-:Y:S01]  /*1130*/  ISETP.GE.AND P1, PT, R10, RZ, PT ;  /* 0x000000ff0a00720c */ /* 0x000fe20003f26270 */
[----:B------:R-:W-:-:S05]  /*1140*/  IMAD.MOV.U32 R24, RZ, RZ, -0x21000000 ;  /* 0xdf000000ff187424 */ /* 0x000fca00078e00ff */
[----:B------:R-:W-:Y:S01]  /*1150*/  @!P2 VIADD R10, R8, 0xfffffffe ;  /* 0xfffffffe080aa836 */ /* 0x000fe20000000000 */
[----:B------:R-:W-:Y:S01]  /*1160*/  ISETP.GE.AND P2, PT, R11, RZ, PT ;  /* 0x000000ff0b00720c */ /* 0x000fe20003f46270 */
[----:B------:R-:W-:-:S03]  /*1170*/  @!P3 VIADD R11, R9, 0xfffffffe ;  /* 0xfffffffe090bb836 */ /* 0x000fc60000000000 */
[----:B------:R-:W-:Y:S02]  /*1180*/  SEL R10, R10, RZ, P1 ;  /* 0x000000ff0a0a7207 */ /* 0x000fe40000800000 */
[----:B------:R-:W-:Y:S01]  /*1190*/  SEL R11, R11, RZ, P2 ;  /* 0x000000ff0b0b7207 */ /* 0x000fe20001000000 */
[----:B0-----:R-:W-:-:S04]  /*11a0*/  ULEA UR4, UR5, UR4, 0x18 ;  /* 0x0000000405047291 */ /* 0x001fc8000f8ec0ff */
[----:B------:R-:W-:-:S04]  /*11b0*/  IMAD R8, R10, UR13, R11 ;  /* 0x0000000d0a087c24 */ /* 0x000fc8000f8e020b */
[----:B------:R-:W-:Y:S01]  /*11c0*/  VIADD R9, R8, UR4 ;  /* 0x0000000408097c36 */ /* 0x000fe20008000000 */
[----:B------:R0:W1:Y:S04]  /*11d0*/  LDS.U8 R22, [R8+UR4] ;  /* 0x0000000408167984 */ /* 0x0000680008000000 */
[----:B------:R0:W2:Y:S04]  /*11e0*/  LDS.U8 R11, [R9+UR13] ;  /* 0x0000000d090b7984 */ /* 0x0000a80008000000 */
[----:B------:R0:W3:Y:S04]  /*11f0*/  LDS.U8 R10, [R9+UR13+0x1] ;  /* 0x0000010d090a7984 */ /* 0x0000e80008000000 */
[----:B------:R0:W4:Y:S01]  /*1200*/  LDS.U8 R21, [R8+UR4+0x1] ;  /* 0x0000010408157984 */ /* 0x0001220008000000 */
[----:B------:R-:W-:Y:S05]  /*1210*/  @P0 BRA `(.L_x_16) ;  /* 0x00000000007c0947 */ /* 0x000fea0003800000 */
[----:B0-----:R-:W-:Y:S01]  /*1220*/  SHF.R.U32.HI R8, RZ, 0x17, R23 ;  /* 0x00000017ff087819 */ /* 0x001fe20000011617 */
[----:B------:R-:W-:Y:S01]  /*1230*/  BSSY.RECONVERGENT B1, `(.L_x_17) ;  /* 0x0000012000017945 */ /* 0x000fe20003800200 */
[----:B------:R-:W-:Y:S02]  /*1240*/  IMAD.MOV.U32 R26, RZ, RZ, RZ ;  /* 0x000000ffff1a7224 */ /* 0x000fe400078e00ff */
[----:B------:R-:W-:Y:S02]  /*1250*/  LOP3.LUT R24, R8, 0xff, RZ, 0xc0, !PT ;  /* 0x000000ff08187812 */ /* 0x000fe400078ec0ff */
[----:B------:R-:W-:Y:S02]  /*1260*/  CS2R R8, SRZ ;  /* 0x0000000000087805 */ /* 0x000fe4000001ff00 */
        /* <DEDUP_REMOVED lines=9> */
[--C-:B------:R-:W-:Y:S01]  /*1300*/  @P0 SHF.L.U64.HI R25, RZ, R8, R27.reuse ;  /* 0x00000008ff190219 */ /* 0x100fe2000001021b */
[--C-:B------:R-:W-:Y:S01]  /*1310*/  IMAD.MOV.U32 R8, RZ, RZ, R27.reuse ;  /* 0x000000ffff087224 */ /* 0x100fe200078e001b */
[-CC-:B------:R-:W-:Y:S02]  /*1320*/  @P0 SHF.R.U64 R26, RZ, R24.reuse, R27.reuse ;  /* 0x00000018ff1a0219 */ /* 0x180fe4000000121b */
[----:B------:R-:W-:Y:S02]  /*1330*/  @P0 SHF.R.U32.HI R8, RZ, R24, R27 ;  /* 0x00000018ff080219 */ /* 0x000fe4000001161b */
[----:B------:R-:W-:-:S07]  /*1340*/  @P0 SHF.R.U32.HI R9, RZ, 0x1f, R25 ;  /* 0x0000001fff090819 */ /* 0x000fce0000011619 */
.L_x_18:
[----:B------:R-:W-:Y:S05]  /*1350*/  BSYNC.RECONVERGENT B1 ;  /* 0x0000000000017941 */ /* 0x000fea0003800200 */
.L_x_17:
[----:B------:R-:W-:Y:S01]  /*1360*/  IADD3 R9, P0, PT, R26, R9, RZ ;  /* 0x000000091a097210 */ /* 0x000fe20007f1e0ff */
[----:B------:R-:W-:Y:S01]  /*1370*/  IMAD.MOV.U32 R25, RZ, RZ, RZ ;  /* 0x000000ffff197224 */ /* 0x000fe200078e00ff */
[----:B------:R-:W-:Y:S02]  /*1380*/  ISETP.GE.AND P2, PT, R23, RZ, PT ;  /* 0x000000ff1700720c */ /* 0x000fe40003f46270 */
[----:B------:R-:W-:Y:S01]  /*1390*/  IADD3 R26, P1, PT, RZ, -R9, RZ ;  /* 0x80000009ff1a7210 */ /* 0x000fe20007f3e0ff */
[----:B------:R-:W-:-:S03]  /*13a0*/  IMAD.X R24, R8, 0x1, R25, P0 ;  /* 0x0000000108187824 */ /* 0x000fc600000e0619 */
[----:B------:R-:W-:Y:S01]  /*13b0*/  SEL R8, R26, R9, !P2 ;  /* 0x000000091a087207 */ /* 0x000fe20005000000 */
[----:B------:R-:W-:-:S03]  /*13c0*/  IMAD.X R9, RZ, RZ, ~R24, P1 ;  /* 0x000000ffff097224 */ /* 0x000fc600008e0e18 */
[----:B------:R-:W-:Y:S02]  /*13d0*/  IADD3 R8, P0, PT, R8, 0x1, RZ ;  /* 0x0000000108087810 */ /* 0x000fe40007f1e0ff */
[----:B------:R-:W-:-:S05]  /*13e0*/  SEL R9, R9, R24, !P2 ;  /* 0x0000001809097207 */ /* 0x000fca0005000000 */
[----:B------:R-:W-:-:S04]  /*13f0*/  IMAD.X R9, RZ, RZ, R9, P0 ;  /* 0x000000ffff097224 */ /* 0x000fc800000e0609 */
[----:B------:R0:W0:Y:S03]  /*1400*/  I2F.S64 R24, R8 ;  /* 0x0000000800187312 */ /* 0x0000260000301400 */
.L_x_16:
[----:B------:R-:W-:Y:S05]  /*1410*/  BSYNC.RECONVERGENT B0 ;  /* 0x0000000000007941 */ /* 0x000fea0003800200 */
.L_x_15:
[----:B------:R-:W-:Y:S01]  /*1420*/  FSETP.GE.AND P0, PT, |R19|, 9.22337203685477580800e+18, PT ;  /* 0x5f0000001300780b */ /* 0x000fe20003f06200 */
[----:B------:R-:W-:Y:S01]  /*1430*/  BSSY.RECONVERGENT B0, `(.L_x_19) ;  /* 0x0000024000007945 */ /* 0x000fe20003800200 */
[----:B0-----:R-:W-:Y:S01]  /*1440*/  FADD R23, -R23, R24 ;  /* 0x0000001817177221 */ /* 0x001fe20000000100 */
[----:B------:R-:W-:Y:S01]  /*1450*/  IMAD.MOV.U32 R24, RZ, RZ, -0x21000000 ;  /* 0xdf000000ff187424 */ /* 0x000fe200078e00ff */
[----:B------:R-:W-:-:S13]  /*1460*/  FSETP.NAN.OR P0, PT, |R19|, |R19|, P0 ;  /* 0x400000131300720b */ /* 0x000fda0000708600 */
[----:B------:R-:W-:Y:S05]  /*1470*/  @P0 BRA `(.L_x_20) ;  /* 0x00000000007c0947 */ /* 0x000fea0003800000 */
[----:B------:R-:W-:Y:S01]  /*1480*/  SHF.R.U32.HI R8, RZ, 0x17, R19 ;  /* 0x00000017ff087819 */ /* 0x000fe20000011613 */
        /* <DEDUP_REMOVED lines=18> */
.L_x_22:
[----:B------:R-:W-:Y:S05]  /*15b0*/  BSYNC.RECONVERGENT B1 ;  /* 0x0000000000017941 */ /* 0x000fea0003800200 */
.L_x_21:
        /* <DEDUP_REMOVED lines=11> */
.L_x_20:
[----:B------:R-:W-:Y:S05]  /*1670*/  BSYNC.RECONVERGENT B0 ;  /* 0x0000000000007941 */ /* 0x000fea0003800200 */
.L_x_19:
[----:B-1----:R-:W-:Y:S01]  /*1680*/  LOP3.LUT R22, R22, 0xffff, RZ, 0xc0, !PT ;  /* 0x0000ffff16167812 */ /* 0x002fe200078ec0ff */
[----:B------:R-:W-:Y:S01]  /*1690*/  FMUL R23, R23, 0.5 ;  /* 0x3f00000017177820 */ /* 0x000fe20000400000 */
[----:B0---4-:R-:W-:Y:S01]  /*16a0*/  LOP3.LUT R8, R21, 0xffff, RZ, 0xc0, !PT ;  /* 0x0000ffff15087812 */ /* 0x011fe200078ec0ff */
[----:B------:R-:W-:Y:S01]  /*16b0*/  FADD R24, -R19, R24 ;  /* 0x0000001813187221 */ /* 0x000fe20000000100 */
[----:B--2---:R-:W-:Y:S01]  /*16c0*/  LOP3.LUT R11, R11, 0xffff, RZ, 0xc0, !PT ;  /* 0x0000ffff0b0b7812 */ /* 0x004fe200078ec0ff */
[----:B------:R-:W0:Y:S01]  /*16d0*/  LDCU UR4, c[0x0][0x360] ;  /* 0x00006c00ff0477ac */ /* 0x000e220008000800 */
[----:B------:R-:W-:Y:S01]  /*16e0*/  I2FP.F32.U32 R22, R22 ;  /* 0x0000001600167245 */ /* 0x000fe20000201000 */
[----:B------:R-:W-:Y:S01]  /*16f0*/  FMUL R24, R24, 0.5 ;  /* 0x3f00000018187820 */ /* 0x000fe20000400000 */
[----:B---3--:R-:W-:Y:S02]  /*1700*/  LOP3.LUT R10, R10, 0xffff, RZ, 0xc0, !PT ;  /* 0x0000ffff0a0a7812 */ /* 0x008fe400078ec0ff */
[----:B------:R-:W-:Y:S01]  /*1710*/  I2FP.F32.U32 R8, R8 ;  /* 0x0000000800087245 */ /* 0x000fe20000201000 */
[----:B------:R-:W-:Y:S01]  /*1720*/  FFMA R9, -R23, R22, R22 ;  /* 0x0000001617097223 */ /* 0x000fe20000000116 */
[----:B------:R-:W-:-:S02]  /*1730*/  I2FP.F32.U32 R26, R11 ;  /* 0x0000000b001a7245 */ /* 0x000fc40000201000 */
[----:B------:R-:W-:Y:S01]  /*1740*/  I2FP.F32.U32 R10, R10 ;  /* 0x0000000a000a7245 */ /* 0x000fe20000201000 */
[C---:B------:R-:W-:Y:S02]  /*1750*/  FFMA R8, R23.reuse, R8, R9 ;  /* 0x0000000817087223 */ /* 0x040fe40000000009 */
[----:B------:R-:W-:-:S04]  /*1760*/  FFMA R11, -R23, R26, R26 ;  /* 0x0000001a170b7223 */ /* 0x000fc8000000011a */
[----:B------:R-:W-:Y:S01]  /*1770*/  FFMA R10, R23, R10, R11 ;  /* 0x0000000a170a7223 */ /* 0x000fe2000000000b */
[----:B------:R-:W1:Y:S01]  /*1780*/  F2F.F64.F32 R8, R8 ;  /* 0x0000000800087310 */ /* 0x000e620000201800 */
[----:B------:R-:W2:Y:S01]  /*1790*/  LDC R23, c[0x0][0x3a0] ;  /* 0x0000e800ff177b82 */ /* 0x000ea20000000800 */
[----:B0-----:R-:W-:-:S06]  /*17a0*/  VIADD R0, R0, UR4 ;  /* 0x0000000400007c36 */ /* 0x001fcc0008000000 */
[----:B------:R-:W0:Y:S08]  /*17b0*/  F2F.F64.F32 R10, R10 ;  /* 0x0000000a000a7310 */ /* 0x000e300000201800 */
[----:B-1----:R-:W1:Y:S08]  /*17c0*/  F2I.F64.TRUNC R9, R8 ;  /* 0x0000000800097311 */ /* 0x002e70000030d100 */
[----:B0-----:R-:W0:Y:S01]  /*17d0*/  F2I.F64.TRUNC R11, R10 ;  /* 0x0000000a000b7311 */ /* 0x001e22000030d100 */
[----:B--2---:R-:W-:-:S04]  /*17e0*/  IMAD R22, R23, UR6, R18 ;  /* 0x0000000617167c24 */ /* 0x004fc8000f8e0212 */
[----:B------:R-:W-:Y:S01]  /*17f0*/  IMAD R22, R22, R17, R20 ;  /* 0x0000001116167224 */ /* 0x000fe200078e0214 */
[----:B-1----:R-:W-:-:S03]  /*1800*/  I2FP.F32.S32 R21, R9 ;  /* 0x0000000900157245 */ /* 0x002fc60000201400 */
[----:B------:R-:W-:Y:S02]  /*1810*/  IMAD R22, R22, UR7, R13 ;  /* 0x0000000716167c24 */ /* 0x000fe4000f8e020d */
[----:B------:R-:W-:-:S03]  /*1820*/  FFMA R18, -R24, R21, R21 ;  /* 0x0000001518127223 */ /* 0x000fc60000000115 */
[C---:B------:R-:W-:Y:S02]  /*1830*/  IADD3 R8, P0, PT, R22.reuse, UR10, RZ ;  /* 0x0000000a16087c10 */ /* 0x040fe4000ff1e0ff */
[----:B0-----:R-:W-:Y:S02]  /*1840*/  I2FP.F32.S32 R19, R11 ;  /* 0x0000000b00137245 */ /* 0x001fe40000201400 */
[----:B------:R-:W-:Y:S02]  /*1850*/  LEA.HI.X.SX32 R9, R22, UR11, 0x1, P0 ;  /* 0x0000000b16097c11 */ /* 0x000fe400080f0eff */
[----:B------:R-:W-:Y:S01]  /*1860*/  ISETP.GE.AND P0, PT, R0, R15, PT ;  /* 0x0000000f0000720c */ /* 0x000fe20003f06270 */
[----:B------:R-:W-:-:S04]  /*1870*/  FFMA R18, R24, R19, R18 ;  /* 0x0000001318127223 */ /* 0x000fc80000000012 */
[----:B------:R-:W0:Y:S02]  /*1880*/  F2I.TRUNC.NTZ R17, R18 ;  /* 0x0000001200117305 */ /* 0x000e24000020f100 */
[----:B0-----:R0:W-:Y:S06]  /*1890*/  STG.E.U8 desc[UR8][R8.64], R17 ;  /* 0x0000001108007986 */ /* 0x0011ec000c101108 */
[----:B------:R-:W-:Y:S05]  /*18a0*/  @!P0 BRA `(.L_x_23) ;  /* 0xfffffff000988947 */ /* 0x000fea000383ffff */
[----:B------:R-:W-:Y:S05]  /*18b0*/  EXIT ;  /* 0x000000000000794d */ /* 0x000fea0003800000 */
.L_x_24:
[----:B------:R-:W-:-:S00]  /*18c0*/  BRA `(.L_x_24) ;  /* 0xfffffffc00fc7947 */ /* 0x000fc0000383ffff */
[----:B------:R-:W-:-:S00]  /*18d0*/  NOP ;  /* 0x0000000000007918 */ /* 0x000fc00000000000 */
        /* <DEDUP_REMOVED lines=10> */
.L_x_47:


//--------------------- .text.cuResize            --------------------------
	.section	.text.cuResize,"ax",@progbits
	.align	128
        .global         cuResize
        .type           cuResize,@function
        .size           cuResize,(.L_x_48 - cuResize)
        .other          cuResize,@"STO_CUDA_ENTRY STV_DEFAULT"
cuResize:
.text.cuResize:
[----:B------:R-:W-:Y:S01]  /*0000*/  LDC R1, c[0x0][0x37c] ;  /* 0x0000df00ff017b82 */ /* 0x000fe20000000800 */
[----:B------:R-:W0:Y:S01]  /*0010*/  LDCU UR7, c[0x0][0x378] ;  /* 0x00006f00ff0777ac */ /* 0x000e220008000800 */
[----:B------:R-:W1:Y:S06]  /*0020*/  S2R R3, SR_TID.X ;  /* 0x0000000000037919 */ /* 0x000e6c0000002100 */
[----:B------:R-:W-:Y:S01]  /*0030*/  S2UR UR6, SR_CTAID.Y ;  /* 0x00000000000679c3 */ /* 0x000fe20000002600 */
[----:B------:R-:W2:Y:S01]  /*0040*/  LDCU UR5, c[0x0][0x370] ;  /* 0x00006e00ff0577ac */ /* 0x000ea20008000800 */
[----:B------:R-:W3:Y:S06]  /*0050*/  S2R R8, SR_CTAID.Z ;  /* 0x0000000000087919 */ /* 0x000eec0000002700 */
[----:B------:R-:W2:Y:S08]  /*0060*/  LDC R10, c[0x0][0x360] ;  /* 0x0000d800ff0a7b82 */ /* 0x000eb00000000800 */
[----:B------:R-:W4:Y:S08]  /*0070*/  S2UR UR4, SR_CTAID.X ;  /* 0x00000000000479c3 */ /* 0x000f300000002500 */
[----:B------:R-:W5:Y:S01]  /*0080*/  LDC.64 R12, c[0x0][0x3a0] ;  /* 0x0000e800ff0c7b82 */ /* 0x000f620000000a00 */
[----:B--2---:R-:W-:-:S04]  /*0090*/  IMAD R0, R10, UR5, RZ ;  /* 0x000000050a007c24 */ /* 0x004fc8000f8e02ff */
[----:B0-----:R-:W-:-:S04]  /*00a0*/  IMAD R0, R0, UR7, RZ ;  /* 0x0000000700007c24 */ /* 0x001fc8000f8e02ff */
[----:B------:R-:W0:Y:S01]  /*00b0*/  I2F.U32.RP R2, R0 ;  /* 0x0000000000027306 */ /* 0x000e220000209000 */
[----:B------:R-:W-:Y:S01]  /*00c0*/  IMAD.MOV R9, RZ, RZ, -R0 ;  /* 0x000000ffff097224 */ /* 0x000fe200078e0a00 */
[----:B----4-:R-:W-:Y:S01]  /*00d0*/  UIMAD UR4, UR6, UR5, UR4 ;  /* 0x00000005060472a4 */ /* 0x010fe2000f8e0204 */
[----:B------:R-:W-:-:S05]  /*00e0*/  ISETP.NE.U32.AND P1, PT, R0, RZ, PT ;  /* 0x000000ff0000720c */ /* 0x000fca0003f25070 */
[----:B-1----:R-:W-:Y:S01]  /*00f0*/  IMAD R7, R10, UR4, R3 ;  /* 0x000000040a077c24 */ /* 0x002fe2000f8e0203 */
[----:B0-----:R-:W0:Y:S02]  /*0100*/  MUFU.RCP R2, R2 ;  /* 0x0000000200027308 */ /* 0x001e240000001000 */
[----:B0-----:R-:W-:-:S06]  /*0110*/  VIADD R4, R2, 0xffffffe ;  /* 0x0ffffffe02047836 */ /* 0x001fcc0000000000 */
[----:B------:R0:W1:Y:S02]  /*0120*/  F2I.FTZ.U32.TRUNC.NTZ R5, R4 ;  /* 0x0000000400057305 */ /* 0x000064000021f000 */
[----:B0-----:R-:W-:Y:S02]  /*0130*/  IMAD.MOV.U32 R4, RZ, RZ, RZ ;  /* 0x000000ffff047224 */ /* 0x001fe400078e00ff */
[----:B-1----:R-:W-:-:S04]  /*0140*/  IMAD R9, R9, R5, RZ ;  /* 0x0000000509097224 */ /* 0x002fc800078e02ff */
[----:B------:R-:W-:-:S04]  /*0150*/  IMAD.HI.U32 R2, R5, R9, R4 ;  /* 0x0000000905027227 */ /* 0x000fc800078e0004 */
[----:B---3--:R-:W-:Y:S02]  /*0160*/  IMAD R5, R7, UR7, R8 ;  /* 0x0000000707057c24 */ /* 0x008fe4000f8e0208 */
[----:B-----5:R-:W-:Y:S02]  /*0170*/  IMAD R4, R12, UR7, RZ ;  /* 0x000000070c047c24 */ /* 0x020fe4000f8e02ff */
[----:B------:R-:W-:-:S04]  /*0180*/  IMAD.HI.U32 R2, R2, R5, RZ ;  /* 0x0000000502027227 */ /* 0x000fc800078e00ff */
[----:B------:R-:W-:Y:S02]  /*0190*/  IMAD.MOV R2, RZ, RZ, -R2 ;  /* 0x000000ffff027224 */ /* 0x000fe400078e0a02 */
[----:B------:R-:W-:Y:S02]  /*01a0*/  IMAD R4, R4, R13, RZ ;  /* 0x0000000d04047224 */ /* 0x000fe400078e02ff */
[----:B------:R-:W-:-:S05]  /*01b0*/  IMAD R7, R0, R2, R5 ;  /* 0x0000000200077224 */ /* 0x000fca00078e0205 */
[----:B------:R-:W-:-:S13]  /*01c0*/  ISETP.GE.U32.AND P0, PT, R7, R0, PT ;  /* 0x000000000700720c */ /* 0x000fda0003f06070 */
[----:B------:R-:W-:-:S05]  /*01d0*/  @P0 IMAD.IADD R7, R7, 0x1, -R0 ;  /* 0x0000000107070824 */ /* 0x000fca00078e0a00 */
[----:B------:R-:W-:-:S13]  /*01e0*/  ISETP.GE.U32.AND P0, PT, R7, R0, PT ;  /* 0x000000000700720c */ /* 0x000fda0003f06070 */
[----:B------:R-:W-:Y:S01]  /*01f0*/  @P0 IMAD.IADD R7, R7, 0x1, -R0 ;  /* 0x0000000107070824 */ /* 0x000fe200078e0a00 */
[----:B------:R-:W-:Y:S02]  /*0200*/  @!P1 LOP3.LUT R7, RZ, R0, RZ, 0x33, !PT ;  /* 0x00000000ff079212 */ /* 0x000fe400078e33ff */
[----:B------:R-:W-:Y:S02]  /*0210*/  SHF.R.S32.HI R0, RZ, 0x1f, R4 ;  /* 0x0000001fff007819 */ /* 0x000fe40000011404 */
[----:B------:R-:W-:-:S04]  /*0220*/  ISETP.GE.U32.AND P0, PT, R7, R4, PT ;  /* 0x000000040700720c */ /* 0x000fc80003f06070 */
[----:B------:R-:W-:-:S13]  /*0230*/  ISETP.GE.AND.EX P0, PT, RZ, R0, PT, P0 ;  /* 0x00000000ff00720c */ /* 0x000fda0003f06300 */
[----:B------:R-:W-:Y:S05]  /*0240*/  @P0 EXIT ;  /* 0x000000000000094d */ /* 0x000fea0003800000 */
[----:B------:R-:W0:Y:S01]  /*0250*/  I2F.U32.RP R9, R4 ;  /* 0x0000000400097306 */ /* 0x000e220000209000 */
[----:B------:R-:W-:Y:S01]  /*0260*/  IMAD R0, R13, UR7, RZ ;  /* 0x000000070d007c24 */ /* 0x000fe2000f8e02ff */
[----:B------:R-:W-:Y:S01]  /*0270*/  ISETP.NE.U32.AND P1, PT, R4, RZ, PT ;  /* 0x000000ff0400720c */ /* 0x000fe20003f25070 */
[----:B------:R-:W-:Y:S01]  /*0280*/  IMAD.MOV R13, RZ, RZ, -R4 ;  /* 0x000000ffff0d7224 */ /* 0x000fe200078e0a04 */
[----:B------:R-:W1:Y:S01]  /*0290*/  LDCU.64 UR4, c[0x0][0x3a8] ;  /* 0x00007500ff0477ac */ /* 0x000e620008000a00 */
[----:B------:R-:W-:Y:S01]  /*02a0*/  BSSY.RECONVERGENT B0, `(.L_x_25) ;  /* 0x0000064000007945 */ /* 0x000fe20003800200 */
[----:B------:R-:W-:-:S04]  /*02b0*/  IABS R2, R0 ;  /* 0x0000000000027213 */ /* 0x000fc80000000000 */
[----:B------:R-:W2:Y:S08]  /*02c0*/  I2F.RP R11, R2 ;  /* 0x00000002000b7306 */ /* 0x000eb00000209400 */
[----:B0-----:R-:W0:Y:S08]  /*02d0*/  MUFU.RCP R9, R9 ;  /* 0x0000000900097308 */ /* 0x001e300000001000 */
[----:B--2---:R-:W-:Y:S08]  /*02e0*/  MUFU.RCP R11, R11 ;  /* 0x0000000b000b7308 */ /* 0x004ff00000001000 */
[----:B-1----:R-:W-:Y:S01]  /*02f0*/  F2F.F64.F32 R14, UR5 ;  /* 0x00000005000e7d10 */ /* 0x002fe20008201800 */
[----:B0-----:R-:W-:-:S07]  /*0300*/  VIADD R6, R9, 0xffffffe ;  /* 0x0ffffffe09067836 */ /* 0x001fce0000000000 */
[----:B------:R0:W1:Y:S02]  /*0310*/  F2I.FTZ.U32.TRUNC.NTZ R7, R6 ;  /* 0x0000000600077305 */ /* 0x000064000021f000 */
[----:B0-----:R-:W-:Y:S02]  /*0320*/  IMAD.MOV.U32 R6, RZ, RZ, RZ ;  /* 0x000000ffff067224 */ /* 0x001fe400078e00ff */
[----:B-1----:R-:W-:-:S04]  /*0330*/  IMAD R13, R13, R7, RZ ;  /* 0x000000070d0d7224 */ /* 0x002fc800078e02ff */
[----:B------:R-:W-:-:S04]  /*0340*/  IMAD.HI.U32 R12, R7, R13, R6 ;  /* 0x0000000d070c7227 */ /* 0x000fc800078e0006 */
[----:B------:R-:W-:Y:S02]  /*0350*/  VIADD R6, R11, 0xffffffe ;  /* 0x0ffffffe0b067836 */ /* 0x000fe40000000000 */
[----:B------:R-:W-:Y:S02]  /*0360*/  IMAD.HI.U32 R12, R12, R5, RZ ;  /* 0x000000050c0c7227 */ /* 0x000fe400078e00ff */
[----:B------:R0:W1:Y:S02]  /*0370*/  F2I.FTZ.U32.TRUNC.NTZ R7, R6 ;  /* 0x0000000600077305 */ /* 0x000064000021f000 */
[----:B------:R-:W-:-:S04]  /*0380*/  IMAD.MOV R12, RZ, RZ, -R12 ;  /* 0x000000ffff0c7224 */ /* 0x000fc800078e0a0c */
[----:B------:R-:W-:Y:S01]  /*0390*/  IMAD R5, R4, R12, R5 ;  /* 0x0000000c04057224 */ /* 0x000fe200078e0205 */
[----:B------:R-:W-:Y:S01]  /*03a0*/  IABS R12, R0 ;  /* 0x00000000000c7213 */ /* 0x000fe20000000000 */
[----:B0-----:R-:W-:-:S03]  /*03b0*/  HFMA2 R6, -RZ, RZ, 0, 0 ;  /* 0x00000000ff067431 */ /* 0x001fc600000001ff */
[----:B------:R-:W-:Y:S01]  /*03c0*/  ISETP.GE.U32.AND P0, PT, R5, R4, PT ;  /* 0x000000040500720c */ /* 0x000fe20003f06070 */
[----:B------:R-:W-:Y:S02]  /*03d0*/  IMAD.MOV R12, RZ, RZ, -R12 ;  /* 0x000000ffff0c7224 */ /* 0x000fe400078e0a0c */
[----:B-1----:R-:W-:-:S04]  /*03e0*/  IMAD.MOV R9, RZ, RZ, -R7 ;  /* 0x000000ffff097224 */ /* 0x002fc800078e0a07 */
[----:B------:R-:W-:-:S04]  /*03f0*/  IMAD R9, R9, R2, RZ ;  /* 0x0000000209097224 */ /* 0x000fc800078e02ff */
[----:B------:R-:W-:-:S04]  /*0400*/  IMAD.HI.U32 R6, R7, R9, R6 ;  /* 0x0000000907067227 */ /* 0x000fc800078e0006 */
[----:B------:R-:W-:-:S05]  /*0410*/  @P0 IMAD.IADD R5, R5, 0x1, -R4 ;  /* 0x0000000105050824 */ /* 0x000fca00078e0a04 */
[----:B------:R-:W-:-:S13]  /*0420*/  ISETP.GE.U32.AND P0, PT, R5, R4, PT ;  /* 0x000000040500720c */ /* 0x000fda0003f06070 */
[----:B------:R-:W-:Y:S01]  /*0430*/  @P0 IMAD.IADD R5, R5, 0x1, -R4 ;  /* 0x0000000105050824 */ /* 0x000fe200078e0a04 */
[----:B------:R-:W-:Y:S02]  /*0440*/  @!P1 LOP3.LUT R5, RZ, R4, RZ, 0x33, !PT ;  /* 0x00000004ff059212 */ /* 0x000fe400078e33ff */
[----:B------:R-:W0:Y:S02]  /*0450*/  I2F.U32.RP R4, UR7 ;  /* 0x0000000700047d06 */ /* 0x000e240008209000 */
[----:B------:R-:W-:-:S05]  /*0460*/  IABS R11, R5 ;  /* 0x00000005000b7213 */ /* 0x000fca0000000000 */
[----:B------:R-:W-:Y:S02]  /*0470*/  IMAD.MOV.U32 R9, RZ, RZ, R11 ;  /* 0x000000ffff097224 */ /* 0x000fe400078e000b */
[----:B------:R-:W-:Y:S02]  /*0480*/  IMAD.MOV.U32 R11, RZ, RZ, R3 ;  /* 0x000000ffff0b7224 */ /* 0x000fe400078e0003 */
[----:B------:R-:W-:-:S04]  /*0490*/  IMAD.HI.U32 R7, R6, R9, RZ ;  /* 0x0000000906077227 */ /* 0x000fc800078e00ff */
[----:B------:R-:W-:Y:S01]  /*04a0*/  IMAD R9, R7, R12, R9 ;  /* 0x0000000c07097224 */ /* 0x000fe200078e0209 */
[----:B0-----:R-:W0:Y:S04]  /*04b0*/  MUFU.RCP R4, R4 ;  /* 0x0000000400047308 */ /* 0x001e280000001000 */
[----:B------:R-:W-:-:S13]  /*04c0*/  ISETP.GT.U32.AND P1, PT, R2, R9, PT ;  /* 0x000000090200720c */ /* 0x000fda0003f24070 */
[----:B------:R-:W-:Y:S02]  /*04d0*/  @!P1 IMAD.IADD R9, R9, 0x1, -R2 ;  /* 0x0000000109099824 */ /* 0x000fe400078e0a02 */
[----:B0-----:R-:W-:Y:S02]  /*04e0*/  VIADD R12, R4, 0xffffffe ;  /* 0x0ffffffe040c7836 */ /* 0x001fe40000000000 */
[----:B------:R-:W-:Y:S01]  /*04f0*/  @!P1 VIADD R7, R7, 0x1 ;  /* 0x0000000107079836 */ /* 0x000fe20000000000 */
[----:B------:R-:W-:Y:S01]  /*0500*/  ISETP.GE.U32.AND P0, PT, R9, R2, PT ;  /* 0x000000020900720c */ /* 0x000fe20003f06070 */
[----:B------:R0:W1:Y:S01]  /*0510*/  F2I.FTZ.U32.TRUNC.NTZ R13, R12 ;  /* 0x0000000c000d7305 */ /* 0x000062000021f000 */
[----:B------:R-:W-:Y:S02]  /*0520*/  LOP3.LUT R2, R5, R0, RZ, 0x3c, !PT ;  /* 0x0000000005027212 */ /* 0x000fe400078e3cff */
[----:B------:R-:W-:Y:S02]  /*0530*/  ISETP.NE.AND P1, PT, R0, RZ, PT ;  /* 0x000000ff0000720c */ /* 0x000fe40003f25270 */
[----:B------:R-:W-:Y:S01]  /*0540*/  ISETP.GE.AND P2, PT, R2, RZ, PT ;  /* 0x000000ff0200720c */ /* 0x000fe20003f46270 */
[----:B0-----:R-:W-:-:S06]  /*0550*/  IMAD.MOV.U32 R12, RZ, RZ, RZ ;  /* 0x000000ffff0c7224 */ /* 0x001fcc00078e00ff */
[----:B------:R-:W-:Y:S02]  /*0560*/  @P0 VIADD R7, R7, 0x1 ;  /* 0x0000000107070836 */ /* 0x000fe40000000000 */
[----:B-1----:R-:W-:-:S04]  /*0570*/  IMAD.MOV R9, RZ, RZ, -R13 ;  /* 0x000000ffff097224 */ /* 0x002fc800078e0a0d */
[----:B------:R-:W-:Y:S01]  /*0580*/  @!P2 IMAD.MOV R7, RZ, RZ, -R7 ;  /* 0x000000ffff07a224 */ /* 0x000fe200078e0a07 */
[----:B------:R-:W-:Y:S01]  /*0590*/  @!P1 LOP3.LUT R7, RZ, R0, RZ, 0x33, !PT ;  /* 0x00000000ff079212 */ /* 0x000fe200078e33ff */
[----:B------:R-:W-:Y:S01]  /*05a0*/  IMAD R9, R9, UR7, RZ ;  /* 0x0000000709097c24 */ /* 0x000fe2000f8e02ff */
[----:B------:R-:W-:-:S03]  /*05b0*/  ISETP.NE.U32.AND P2, PT, RZ, UR7, PT ;  /* 0x00000007ff007c0c */ /* 0x000fc6000bf45070 */
[----:B------:R-:W-:Y:S02]  /*05c0*/  IMAD.MOV R2, RZ, RZ, -R7 ;  /* 0x000000ffff027224 */ /* 0x000fe400078e0a07 */
[----:B------:R-:W-:-:S04]  /*05d0*/  IMAD.HI.U32 R13, R13, R9, R12 ;  /* 0x000000090d0d7227 */ /* 0x000fc800078e000c */
[----:B------:R-:W-:Y:S02]  /*05e0*/  IMAD R0, R0, R2, R5 ;  /* 0x0000000200007224 */ /* 0x000fe400078e0205 */
[----:B------:R-:W-:Y:S02]  /*05f0*/  IMAD.MOV.U32 R2, RZ, RZ, RZ ;  /* 0x000000ffff027224 */ /* 0x000fe400078e00ff */
[----:B------:R-:W-:Y:S02]  /*0600*/  IMAD.HI.U32 R6, R13, R0, RZ ;  /* 0x000000000d067227 */ /* 0x000fe400078e00ff */
[----:B------:R-:W0:Y:S02]  /*0610*/  I2F.F64 R12, R7 ;  /* 0x00000007000c7312 */ /* 0x000e240000201c00 */
[----:B------:R-:W-:-:S04]  /*0620*/  IMAD.MOV R5, RZ, RZ, -R6 ;  /* 0x000000ffff057224 */ /* 0x000fc800078e0a06 */
[----:B------:R-:W-:Y:S02]  /*0630*/  IMAD R0, R5, UR7, R0 ;  /* 0x0000000705007c24 */ /* 0x000fe4000f8e0200 */
[----:B------:R-:W1:Y:S03]  /*0640*/  F2F.F64.F32 R4, UR4 ;  /* 0x0000000400047d10 */ /* 0x000e660008201800 */
[----:B------:R-:W-:Y:S01]  /*0650*/  ISETP.GE.U32.AND P0, PT, R0, UR7, PT ;  /* 0x0000000700007c0c */ /* 0x000fe2000bf06070 */
[----:B0-----:R-:W-:-:S08]  /*0660*/  DADD R12, R12, 0.5 ;  /* 0x3fe000000c0c7429 */ /* 0x001fd00000000000 */
[----:B-1----:R-:W-:-:S04]  /*0670*/  DMUL R4, R4, R12 ;  /* 0x0000000c04047228 */ /* 0x002fc80000000000 */
[----:B------:R-:W-:Y:S01]  /*0680*/  @P0 VIADD R0, R0, -UR7 ;  /* 0x8000000700000c36 */ /* 0x000fe20008000000 */
[----:B------:R-:W-:-:S04]  /*0690*/  @P0 IADD3 R6, PT, PT, R6, 0x1, RZ ;  /* 0x0000000106060810 */ /* 0x000fc80007ffe0ff */
[----:B------:R-:W-:Y:S02]  /*06a0*/  ISETP.GE.U32.AND P1, PT, R0, UR7, PT ;  /* 0x0000000700007c0c */ /* 0x000fe4000bf26070 */
[----:B------:R-:W0:Y:S11]  /*06b0*/  F2F.F32.F64 R0, R4 ;  /* 0x0000000400007310 */ /* 0x000e360000301000 */
[----:B------:R-:W-:Y:S01]  /*06c0*/  @P1 VIADD R6, R6, 0x1 ;  /* 0x0000000106061836 */ /* 0x000fe20000000000 */
[----:B------:R-:W-:-:S02]  /*06d0*/  @!P2 LOP3.LUT R6, RZ, UR7, RZ, 0x33, !PT ;  /* 0x00000007ff06ac12 */ /* 0x000fc4000f8e33ff */
[----:B0-----:R-:W-:Y:S02]  /*06e0*/  FSETP.NAN.AND P0, PT, |R0|, |R0|, PT ;  /* 0x400000000000720b */ /* 0x001fe40003f08200 */
[----:B------:R-:W0:Y:S02]  /*06f0*/  I2F.F64.U32 R16, R6 ;  /* 0x0000000600107312 */ /* 0x000e240000201800 */
[----:B0-----:R-:W-:-:S08]  /*0700*/  DADD R16, R16, 0.5 ;  /* 0x3fe0000010107429 */ /* 0x001fd00000000000 */
[----:B------:R-:W-:-:S06]  /*0710*/  DMUL R14, R14, R16 ;  /* 0x000000100e0e7228 */ /* 0x000fcc0000000000 */
[----:B------:R0:W1:Y:S01]  /*0720*/  F2F.F32.F64 R9, R14 ;  /* 0x0000000e00097310 */ /* 0x0000620000301000 */
        /* <DEDUP_REMOVED lines=24> */
.L_x_28:
[----:B------:R-:W-:Y:S05]  /*08b0*/  BSYNC.RECONVERGENT B1 ;  /* 0x0000000000017941 */ /* 0x000fea0003800200 */
.L_x_27:
[----:B------:R-:W-:-:S04]  /*08c0*/  IMAD.IADD R2, R5, 0x1, R4 ;  /* 0x0000000105027824 */ /* 0x000fc800078e0204 */
[----:B------:R-:W-:-:S07]  /*08d0*/  @!P1 IMAD.MOV R2, RZ, RZ, -R2 ;  /* 0x000000ffff029224 */ /* 0x000fce00078e0a02 */
.L_x_26:
[----:B------:R-:W-:Y:S05]  /*08e0*/  BSYNC.RECONVERGENT B0 ;  /* 0x0000000000007941 */ /* 0x000fea0003800200 */
.L_x_25:
[----:B-1----:R-:W-:Y:S01]  /*08f0*/  FSETP.NAN.AND P0, PT, |R9|, |R9|, PT ;  /* 0x400000090900720b */ /* 0x002fe20003f08200 */
[----:B------:R-:W-:Y:S01]  /*0900*/  BSSY.RECONVERGENT B0, `(.L_x_29) ;  /* 0x000001e000007945 */ /* 0x000fe20003800200 */
[----:B------:R-:W-:-:S11]  /*0910*/  IMAD.MOV.U32 R12, RZ, RZ, RZ ;  /* 0x000000ffff0c7224 */ /* 0x000fd600078e00ff */
[----:B------:R-:W-:Y:S05]  /*0920*/  @P0 BRA `(.L_x_30) ;  /* 0x00000000006c0947 */ /* 0x000fea0003800000 */
[----:B------:R-:W-:Y:S01]  /*0930*/  FSETP.GE.AND P0, PT, R9, 9.22337203685477580800e+18, PT ;  /* 0x5f0000000900780b */ /* 0x000fe20003f06000 */
[----:B------:R-:W-:-:S12]  /*0940*/  IMAD.MOV.U32 R12, RZ, RZ, -0x1 ;  /* 0xffffffffff0c7424 */ /* 0x000fd800078e00ff */
[----:B------:R-:W-:Y:S05]  /*0950*/  @P0 BRA `(.L_x_30) ;  /* 0x0000000000600947 */ /* 0x000fea0003800000 */
[----:B------:R-:W-:Y:S02]  /*0960*/  FSETP.GTU.AND P0, PT, R9, -9.22337203685477580800e+18, PT ;  /* 0xdf0000000900780b */ /* 0x000fe40003f0c000 */
[----:B------:R-:W-:-:S11]  /*0970*/  MOV R12, RZ ;  /* 0x000000ff000c7202 */ /* 0x000fd60000000f00 */
        /* <DEDUP_REMOVED lines=13> */
[----:B0-----:R-:W-:-:S03]  /*0a50*/  LOP3.LUT R14, R4, 0x40000000, RZ, 0xfc, !PT ;  /* 0x40000000040e7812 */ /* 0x001fc600078efcff */
[C---:B------:R-:W-:Y:S01]  /*0a60*/  @P0 VIADD R3, R13.reuse, 0xffffff83 ;  /* 0xffffff830d030836 */ /* 0x040fe20000000000 */
[----:B------:R-:W-:-:S04]  /*0a70*/  @P0 IADD3 R4, PT, PT, -R13, 0xbd, RZ ;  /* 0x000000bd0d040810 */ /* 0x000fc80007ffe1ff */
[--C-:B------:R-:W-:Y:S02]  /*0a80*/  @P0 SHF.L.U64.HI R3, RZ, R3, R14.reuse ;  /* 0x00000003ff030219 */ /* 0x100fe4000001020e */
[----:B------:R-:W-:Y:S02]  /*0a90*/  @P0 SHF.R.U64 R5, RZ, R4, R14 ;  /* 0x00000004ff050219 */ /* 0x000fe4000000120e */
[----:B------:R-:W-:-:S07]  /*0aa0*/  @P0 SHF.R.U32.HI R12, RZ, 0x1f, R3 ;  /* 0x0000001fff0c0819 */ /* 0x000fce0000011603 */
.L_x_32:
[----:B------:R-:W-:Y:S05]  /*0ab0*/  BSYNC.RECONVERGENT B1 ;  /* 0x0000000000017941 */ /* 0x000fea0003800200 */
.L_x_31:
[----:B------:R-:W-:-:S04]  /*0ac0*/  IMAD.IADD R12, R5, 0x1, R12 ;  /* 0x00000001050c7824 */ /* 0x000fc800078e020c */
[----:B------:R-:W-:-:S07]  /*0ad0*/  @!P1 IMAD.MOV R12, RZ, RZ, -R12 ;  /* 0x000000ffff0c9224 */ /* 0x000fce00078e0a0c */
.L_x_30:
[----:B------:R-:W-:Y:S05]  /*0ae0*/  BSYNC.RECONVERGENT B0 ;  /* 0x0000000000007941 */ /* 0x000fea0003800200 */
.L_x_29:
[----:B------:R-:W1:Y:S01]  /*0af0*/  LDCU.64 UR4, c[0x0][0x398] ;  /* 0x00007300ff0477ac */ /* 0x000e620008000a00 */
[----:B------:R-:W-:Y:S01]  /*0b00*/  IABS R20, R11 ;  /* 0x0000000b00147213 */ /* 0x000fe20000000000 */
[----:B------:R-:W-:Y:S01]  /*0b10*/  BSSY.RECONVERGENT B0, `(.L_x_33) ;  /* 0x000006d000007945 */ /* 0x000fe20003800200 */
[----:B------:R-:W2:Y:S01]  /*0b20*/  LDCU.64 UR8, c[0x0][0x358] ;  /* 0x00006b00ff0877ac */ /* 0x000ea20008000a00 */
[----:B------:R-:W3:Y:S01]  /*0b30*/  LDCU UR14, c[0x0][0x39c] ;  /* 0x00007380ff0e77ac */ /* 0x000ee20008000800 */
[----:B------:R-:W4:Y:S01]  /*0b40*/  LDCU UR11, c[0x0][0x394] ;  /* 0x00007280ff0b77ac */ /* 0x000f220008000800 */
[----:B------:R-:W2:Y:S01]  /*0b50*/  LDCU UR10, c[0x0][0x3b0] ;  /* 0x00007600ff0a77ac */ /* 0x000ea20008000800 */
[----:B-1----:R-:W-:Y:S01]  /*0b60*/  IMAD.U32 R16, RZ, RZ, UR5 ;  /* 0x00000005ff107e24 */ /* 0x002fe2000f8e00ff */
[----:B------:R-:W1:Y:S03]  /*0b70*/  LDCU.64 UR12, c[0x0][0x380] ;  /* 0x00007000ff0c77ac */ /* 0x000e660008000a00 */
[----:B0-----:R-:W-:-:S05]  /*0b80*/  IMAD.SHL.U32 R14, R16, 0x2, RZ ;  /* 0x00000002100e7824 */ /* 0x001fca00078e00ff */
[-C--:B------:R-:W-:Y:S02]  /*0b90*/  IABS R18, R14.reuse ;  /* 0x0000000e00127213 */ /* 0x080fe40000000000 */
[----:B------:R-:W-:Y:S02]  /*0ba0*/  IABS R15, R14 ;  /* 0x0000000e000f7213 */ /* 0x000fe40000000000 */
[----:B------:R-:W0:Y:S08]  /*0bb0*/  I2F.RP R3, R18 ;  /* 0x0000001200037306 */ /* 0x000e300000209400 */
[----:B0-----:R-:W0:Y:S02]  /*0bc0*/  MUFU.RCP R3, R3 ;  /* 0x0000000300037308 */ /* 0x001e240000001000 */
[----:B0-----:R-:W-:Y:S01]  /*0bd0*/  VIADD R4, R3, 0xffffffe ;  /* 0x0ffffffe03047836 */ /* 0x001fe20000000000 */
[----:B------:R-:W-:Y:S01]  /*0be0*/  IADD3 R3, PT, PT, RZ, -R15, RZ ;  /* 0x8000000fff037210 */ /* 0x000fe20007ffe0ff */
[----:B------:R-:W-:-:S04]  /*0bf0*/  VIADD R15, R2, 0xffffffff ;  /* 0xffffffff020f7836 */ /* 0x000fc80000000000 */
[----:B------:R0:W5:Y:S02]  /*0c00*/  F2I.FTZ.U32.TRUNC.NTZ R5, R4 ;  /* 0x0000000400057305 */ /* 0x000164000021f000 */
[----:B0-----:R-:W-:Y:S02]  /*0c10*/  IMAD.MOV.U32 R4, RZ, RZ, RZ ;  /* 0x000000ffff047224 */ /* 0x001fe400078e00ff */
[----:B-----5:R-:W-:-:S04]  /*0c20*/  IMAD.MOV R13, RZ, RZ, -R5 ;  /* 0x000000ffff0d7224 */ /* 0x020fc800078e0a05 */
[----:B------:R-:W-:-:S04]  /*0c30*/  IMAD R13, R13, R18, RZ ;  /* 0x000000120d0d7224 */ /* 0x000fc800078e02ff */
[----:B------:R-:W-:Y:S01]  /*0c40*/  IMAD.HI.U32 R5, R5, R13, R4 ;  /* 0x0000000d05057227 */ /* 0x000fe200078e0004 */
[----:B------:R-:W-:-:S05]  /*0c50*/  LOP3.LUT R13, RZ, R14, RZ, 0x33, !PT ;  /* 0x0000000eff0d7212 */ /* 0x000fca00078e33ff */
[----:B------:R-:W-:-:S04]  /*0c60*/  IMAD.HI.U32 R5, R5, R20, RZ ;  /* 0x0000001405057227 */ /* 0x000fc800078e00ff */
[----:B------:R-:W-:-:S05]  /*0c70*/  IMAD R3, R5, R3, R20 ;  /* 0x0000000305037224 */ /* 0x000fca00078e0214 */
[----:B------:R-:W-:-:S13]  /*0c80*/  ISETP.GT.U32.AND P1, PT, R18, R3, PT ;  /* 0x000000031200720c */ /* 0x000fda0003f24070 */
[----:B------:R-:W-:Y:S02]  /*0c90*/  @!P1 IMAD.IADD R3, R3, 0x1, -R18 ;  /* 0x0000000103039824 */ /* 0x000fe400078e0a12 */
[----:B------:R-:W-:Y:S01]  /*0ca0*/  @!P1 VIADD R5, R5, 0x1 ;  /* 0x0000000105059836 */ /* 0x000fe20000000000 */
[----:B------:R-:W-:Y:S02]  /*0cb0*/  ISETP.NE.AND P1, PT, R2, UR4, PT ;  /* 0x0000000402007c0c */ /* 0x000fe4000bf25270 */
[----:B------:R-:W-:Y:S02]  /*0cc0*/  ISETP.GE.U32.AND P0, PT, R3, R18, PT ;  /* 0x000000120300720c */ /* 0x000fe40003f06070 */
[----:B------:R-:W-:-:S04]  /*0cd0*/  LOP3.LUT R3, R11, R14, RZ, 0x3c, !PT ;  /* 0x0000000e0b037212 */ /* 0x000fc800078e3cff */
[----:B------:R-:W-:-:S07]  /*0ce0*/  ISETP.GE.AND P2, PT, R3, RZ, PT ;  /* 0x000000ff0300720c */ /* 0x000fce0003f46270 */
[----:B------:R-:W-:Y:S01]  /*0cf0*/  @P0 VIADD R5, R5, 0x1 ;  /* 0x0000000105050836 */ /* 0x000fe20000000000 */
[----:B------:R-:W-:-:S05]  /*0d00*/  ISETP.NE.AND P0, PT, R14, RZ, PT ;  /* 0x000000ff0e00720c */ /* 0x000fca0003f05270 */
[----:B------:R-:W-:Y:S01]  /*0d10*/  @!P2 IMAD.MOV R5, RZ, RZ, -R5 ;  /* 0x000000ffff05a224 */ /* 0x000fe200078e0a05 */
[----:B------:R-:W-:Y:S01]  /*0d20*/  ISETP.GE.AND P2, PT, R15, RZ, PT ;  /* 0x000000ff0f00720c */ /* 0x000fe20003f46270 */
[----:B------:R-:W-:Y:S01]  /*0d30*/  @!P1 VIADD R15, R2, 0xfffffffe ;  /* 0xfffffffe020f9836 */ /* 0x000fe20000000000 */
[----:B------:R-:W-:Y:S02]  /*0d40*/  ISETP.NE.AND P1, PT, R12, R16, PT ;  /* 0x000000100c00720c */ /* 0x000fe40003f25270 */
[----:B------:R-:W-:Y:S02]  /*0d50*/  SEL R5, R13, R5, !P0 ;  /* 0x000000050d057207 */ /* 0x000fe40004000000 */
[----:B------:R-:W-:Y:S02]  /*0d60*/  SEL R15, R15, RZ, P2 ;  /* 0x000000ff0f0f7207 */ /* 0x000fe40001000000 */
[----:B------:R-:W-:-:S13]  /*0d70*/  ISETP.NE.AND P3, PT, R5, RZ, PT ;  /* 0x000000ff0500720c */ /* 0x000fda0003f65270 */
[----:B-1234-:R-:W-:Y:S05]  /*0d80*/  @P3 BRA `(.L_x_34) ;  /* 0x0000000400143947 */ /* 0x01efea0003800000 */
[----:B------:R-:W-:Y:S01]  /*0d90*/  IABS R17, R16 ;  /* 0x0000001000117213 */ /* 0x000fe20000000000 */
[----:B------:R-:W0:Y:S03]  /*0da0*/  LDC.64 R4, c[0x0][0x390] ;  /* 0x0000e400ff047b82 */ /* 0x000e260000000a00 */
[----:B------:R-:W1:Y:S08]  /*0db0*/  I2F.RP R16, R17 ;  /* 0x0000001100107306 */ /* 0x000e700000209400 */
[----:B-1----:R-:W1:Y:S01]  /*0dc0*/  MUFU.RCP R16, R16 ;  /* 0x0000001000107308 */ /* 0x002e620000001000 */
[----:B0-----:R-:W-:-:S02]  /*0dd0*/  IMAD R4, R4, UR6, RZ ;  /* 0x0000000604047c24 */ /* 0x001fc4000f8e02ff */
[----:B-1----:R-:W-:-:S05]  /*0de0*/  VIADD R2, R16, 0xffffffe ;  /* 0x0ffffffe10027836 */ /* 0x002fca0000000000 */
[----:B------:R0:W1:Y:S02]  /*0df0*/  F2I.FTZ.U32.TRUNC.NTZ R3, R2 ;  /* 0x0000000200037305 */ /* 0x000064000021f000 */
[----:B0-----:R-:W-:Y:S02]  /*0e00*/  IMAD.MOV.U32 R2, RZ, RZ, RZ ;  /* 0x000000ffff027224 */ /* 0x001fe400078e00ff */
[----:B-1----:R-:W-:-:S04]  /*0e10*/  IMAD.MOV R18, RZ, RZ, -R3 ;  /* 0x000000ffff127224 */ /* 0x002fc800078e0a03 */
[----:B------:R-:W-:Y:S02]  /*0e20*/  IMAD R19, R18, R17, RZ ;  /* 0x0000001112137224 */ /* 0x000fe400078e02ff */
[----:B------:R-:W-:Y:S02]  /*0e30*/  IMAD R18, R4, R5, RZ ;  /* 0x0000000504127224 */ /* 0x000fe400078e02ff */
[----:B------:R-:W-:-:S07]  /*0e40*/  IMAD.HI.U32 R19, R3, R19, R2 ;  /* 0x0000001303137227 */ /* 0x000fce00078e0002 */
.L_x_35:
[----:B------:R-:W-:Y:S01]  /*0e50*/  IABS R4, R11 ;  /* 0x0000000b00047213 */ /* 0x000fe20000000000 */
[----:B------:R-:W-:-:S04]  /*0e60*/  IMAD.U32 R16, RZ, RZ, UR14 ;  /* 0x0000000eff107e24 */ /* 0x000fc8000f8e00ff */
[----:B------:R-:W-:Y:S01]  /*0e70*/  IMAD.HI.U32 R2, R19, R4, RZ ;  /* 0x0000000413027227 */ /* 0x000fe200078e00ff */
[----:B------:R-:W-:-:S03]  /*0e80*/  IABS R5, R16 ;  /* 0x0000001000057213 */ /* 0x000fc60000000000 */
[----:B------:R-:W-:-:S04]  /*0e90*/  IMAD.MOV R3, RZ, RZ, -R2 ;  /* 0x000000ffff037224 */ /* 0x000fc800078e0a02 */
[----:B------:R-:W-:Y:S01]  /*0ea0*/  IMAD R4, R5, R3, R4 ;  /* 0x0000000305047224 */ /* 0x000fe200078e0204 */
[----:B------:R-:W-:-:S04]  /*0eb0*/  LOP3.LUT R3, R11, R16, RZ, 0x3c, !PT ;  /* 0x000000100b037212 */ /* 0x000fc800078e3cff */
[----:B------:R-:W-:Y:S02]  /*0ec0*/  ISETP.GT.U32.AND P4, PT, R17, R4, PT ;  /* 0x000000041100720c */ /* 0x000fe40003f84070 */
[----:B------:R-:W-:-:S11]  /*0ed0*/  ISETP.GE.AND P3, PT, R3, RZ, PT ;  /* 0x000000ff0300720c */ /* 0x000fd60003f66270 */
[----:B------:R-:W-:Y:S01]  /*0ee0*/  @!P4 IADD3 R4, PT, PT, R4, -R5, RZ ;  /* 0x800000050404c210 */ /* 0x000fe20007ffe0ff */
[----:B------:R-:W-:Y:S01]  /*0ef0*/  @!P4 VIADD R2, R2, 0x1 ;  /* 0x000000010202c836 */ /* 0x000fe20000000000 */
[----:B------:R-:W-:Y:S02]  /*0f00*/  ISETP.NE.AND P4, PT, R16, RZ, PT ;  /* 0x000000ff1000720c */ /* 0x000fe40003f85270 */
[----:B------:R-:W-:-:S13]  /*0f10*/  ISETP.GE.U32.AND P2, PT, R4, R17, PT ;  /* 0x000000110400720c */ /* 0x000fda0003f46070 */
[----:B------:R-:W-:-:S04]  /*0f20*/  @P2 VIADD R2, R2, 0x1 ;  /* 0x0000000102022836 */ /* 0x000fc80000000000 */
[----:B------:R-:W-:Y:S01]  /*0f30*/  @!P3 IMAD.MOV R2, RZ, RZ, -R2 ;  /* 0x000000ffff02b224 */ /* 0x000fe200078e0a02 */
[----:B------:R-:W-:-:S05]  /*0f40*/  @!P4 LOP3.LUT R2, RZ, R16, RZ, 0x33, !PT ;  /* 0x00000010ff02c212 */ /* 0x000fca00078e33ff */
        /* <DEDUP_REMOVED lines=8> */
[----:B------:R0:W2:Y:S01]  /*0fd0*/  LDG.E.U8 R2, desc[UR8][R2.64] ;  /* 0x0000000802027981 */ /* 0x0000a2000c1e1100 */
[-C--:B------:R-:W-:Y:S01]  /*0fe0*/  IABS R20, R14.reuse ;  /* 0x0000000e00147213 */ /* 0x080fe20000000000 */
[----:B------:R-:W1:Y:S01]  /*0ff0*/  S2UR UR5, SR_CgaCtaId ;  /* 0x00000000000579c3 */ /* 0x000e620000008800 */
[----:B------:R-:W-:Y:S01]  /*1000*/  UMOV UR4, 0x400 ;  /* 0x0000040000047882 */ /* 0x000fe20000000000 */
[----:B------:R-:W-:Y:S01]  /*1010*/  IABS R22, R14 ;  /* 0x0000000e00167213 */ /* 0x000fe20000000000 */
[----:B------:R-:W3:Y:S04]  /*1020*/  I2F.RP R21, R20 ;  /* 0x0000001400157306 */ /* 0x000ee80000209400 */
[----:B------:R-:W-:-:S04]  /*1030*/  IMAD.MOV R22, RZ, RZ, -R22 ;  /* 0x000000ffff167224 */ /* 0x000fc800078e0a16 */
[----:B---3--:R-:W3:Y:S01]  /*1040*/  MUFU.RCP R21, R21 ;  /* 0x0000001500157308 */ /* 0x008ee20000001000 */
[----:B-1----:R-:W-:Y:S01]  /*1050*/  ULEA UR4, UR5, UR4, 0x18 ;  /* 0x0000000405047291 */ /* 0x002fe2000f8ec0ff */
[----:B---3--:R-:W-:-:S06]  /*1060*/  VIADD R4, R21, 0xffffffe ;  /* 0x0ffffffe15047836 */ /* 0x008fcc0000000000 */
[----:B------:R1:W0:Y:S02]  /*1070*/  F2I.FTZ.U32.TRUNC.NTZ R5, R4 ;  /* 0x0000000400057305 */ /* 0x000224000021f000 */
[----:B-1----:R-:W-:Y:S02]  /*1080*/  IMAD.MOV.U32 R4, RZ, RZ, RZ ;  /* 0x000000ffff047224 */ /* 0x002fe400078e00ff */
[----:B0-----:R-:W-:-:S04]  /*1090*/  IMAD.MOV R3, RZ, RZ, -R5 ;  /* 0x000000ffff037224 */ /* 0x001fc800078e0a05 */
[----:B------:R-:W-:-:S04]  /*10a0*/  IMAD R3, R3, R20, RZ ;  /* 0x0000001403037224 */ /* 0x000fc800078e02ff */
[----:B------:R-:W-:Y:S01]  /*10b0*/  IMAD.HI.U32 R3, R5, R3, R4 ;  /* 0x0000000305037227 */ /* 0x000fe200078e0004 */
[----:B------:R-:W-:Y:S01]  /*10c0*/  MOV R5, R22 ;  /* 0x0000001600057202 */ /* 0x000fe20000000f00 */
[----:B--2---:R0:W-:Y:S02]  /*10d0*/  STS.U8 [R11+UR4], R2 ;  /* 0x000000020b007988 */ /* 0x0041e40008000004 */
[----:B0-----:R-:W-:-:S05]  /*10e0*/  IMAD.IADD R11, R10, 0x1, R11 ;  /* 0x000000010a0b7824 */ /* 0x001fca00078e020b */
[----:B------:R-:W-:Y:S02]  /*10f0*/  IABS R21, R11 ;  /* 0x0000000b00157213 */ /* 0x000fe40000000000 */
[----:B------:R-:W-:-:S03]  /*1100*/  LOP3.LUT R2, R11, R14, RZ, 0x3c, !PT ;  /* 0x0000000e0b027212 */ /* 0x000fc600078e3cff */
[----:B------:R-:W-:Y:S01]  /*1110*/  IMAD.MOV.U32 R4, RZ, RZ, R21 ;  /* 0x000000ffff047224 */ /* 0x000fe200078e0015 */
[----:B------:R-:W-:-:S03]  /*1120*/  ISETP.GE.AND P4, PT, R2, RZ, PT ;  /* 0x000000ff0200720c */ /* 0x000fc60003f86270 */
[----:B------:R-:W-:-:S04]  /*1130*/  IMAD.HI.U32 R3, R3, R4, RZ ;  /* 0x0000000403037227 */ /* 0x000fc800078e00ff */
[----:B------:R-:W-:-:S05]  /*1140*/  IMAD R5, R3, R5, R4 ;  /* 0x0000000503057224 */ /* 0x000fca00078e0204 */
[----:B------:R-:W-:-:S13]  /*1150*/  ISETP.GT.U32.AND P3, PT, R20, R5, PT ;  /* 0x000000051400720c */ /* 0x000fda0003f64070 */
[----:B------:R-:W-:Y:S02]  /*1160*/  @!P3 IMAD.IADD R5, R5, 0x1, -R20 ;  /* 0x000000010505b824 */ /* 0x000fe400078e0a14 */
[----:B------:R-:W-:-:S03]  /*1170*/  @!P3 VIADD R3, R3, 0x1 ;  /* 0x000000010303b836 */ /* 0x000fc60000000000 */
[----:B------:R-:W-:-:S13]  /*1180*/  ISETP.GE.U32.AND P2, PT, R5, R20, PT ;  /* 0x000000140500720c */ /* 0x000fda0003f46070 */
[----:B------:R-:W-:-:S04]  /*1190*/  @P2 VIADD R3, R3, 0x1 ;  /* 0x0000000103032836 */ /* 0x000fc80000000000 */
[----:B------:R-:W-:-:S05]  /*11a0*/  @!P4 IMAD.MOV R3, RZ, RZ, -R3 ;  /* 0x000000ffff03c224 */ /* 0x000fca00078e0a03 */
[----:B------:R-:W-:-:S04]  /*11b0*/  SEL R3, R13, R3, !P0 ;  /* 0x000000030d037207 */ /* 0x000fc80004000000 */
[----:B------:R-:W-:-:S13]  /*11c0*/  ISETP.NE.AND P2, PT, R3, RZ, PT ;  /* 0x000000ff0300720c */ /* 0x000fda0003f45270 */
[----:B------:R-:W-:Y:S05]  /*11d0*/  @!P2 BRA `(.L_x_35) ;  /* 0xfffffffc001ca947 */ /* 0x000fea000383ffff */
.L_x_34:
[----:B------:R-:W-:Y:S05]  /*11e0*/  BSYNC.RECONVERGENT B0 ;  /* 0x0000000000007941 */ /* 0x000fea0003800200 */
.L_x_33:
[----:B------:R-:W0:Y:S01]  /*11f0*/  S2UR UR5, SR_CgaCtaId ;  /* 0x00000000000579c3 */ /* 0x000e220000008800 */
[----:B------:R-:W-:-:S07]  /*1200*/  VIADD R2, R12, 0xffffffff ;  /* 0xffffffff0c027836 */ /* 0x000fce0000000000 */
[----:B------:R-:W-:Y:S01]  /*1210*/  BAR.SYNC.DEFER_BLOCKING 0x0 ;  /* 0x0000000000007b1d */ /* 0x000fe20000010000 */
[----:B------:R-:W-:Y:S01]  /*1220*/  IMAD.MOV.U32 R10, RZ, RZ, -0x21000000 ;  /* 0xdf000000ff0a7424 */ /* 0x000fe200078e00ff */
[----:B------:R-:W-:Y:S01]  /*1230*/  ISETP.GE.AND P0, PT, R2, RZ, PT ;  /* 0x000000ff0200720c */ /* 0x000fe20003f06270 */
[----:B------:R-:W-:-:S03]  /*1240*/  @!P1 VIADD R2, R12, 0xfffffffe ;  /* 0xfffffffe0c029836 */ /* 0x000fc60000000000 */
[----:B------:R-:W-:Y:S01]  /*1250*/  UMOV UR4, 0x400 ;  /* 0x0000040000047882 */ /* 0x000fe20000000000 */
[----:B------:R-:W-:Y:S01]  /*1260*/  BSSY.RECONVERGENT B0, `(.L_x_36) ;  /* 0x0000029000007945 */ /* 0x000fe20003800200 */
[----:B------:R-:W-:Y:S02]  /*1270*/  SEL R11, R2, RZ, P0 ;  /* 0x000000ff020b7207 */ /* 0x000fe40000000000 */
[----:B------:R-:W-:-:S04]  /*1280*/  FSETP.GE.AND P0, PT, |R9|, 9.22337203685477580800e+18, PT ;  /* 0x5f0000000900780b */ /* 0x000fc80003f06200 */
[----:B------:R-:W-:Y:S01]  /*1290*/  FSETP.NAN.OR P0, PT, |R9|, |R9|, P0 ;  /* 0x400000090900720b */ /* 0x000fe20000708600 */
[----:B0-----:R-:W-:-:S06]  /*12a0*/  ULEA UR4, UR5, UR4, 0x18 ;  /* 0x0000000405047291 */ /* 0x001fcc000f8ec0ff */
[----:B------:R-:W-:-:S03]  /*12b0*/  VIADD R3, R11, UR4 ;  /* 0x000000040b037c36 */ /* 0x000fc60008000000 */
[----:B------:R0:W1:Y:S01]  /*12c0*/  LDS.U8 R5, [R11+UR4] ;  /* 0x000000040b057984 */ /* 0x0000620008000000 */
[----:B------:R-:W-:-:S03]  /*12d0*/  IMAD.IADD R16, R3, 0x1, R16 ;  /* 0x0000000103107824 */ /* 0x000fc600078e0210 */
[----:B------:R0:W2:Y:S04]  /*12e0*/  LDS.U8 R4, [R11+UR4+0x1] ;  /* 0x000001040b047984 */ /* 0x0000a80008000000 */
[----:B------:R0:W3:Y:S04]  /*12f0*/  LDS.U8 R3, [R16] ;  /* 0x0000000010037984 */ /* 0x0000e80000000000 */
[----:B------:R0:W4:Y:S01]  /*1300*/  LDS.U8 R2, [R16+0x1] ;  /* 0x0000010010027984 */ /* 0x0001220000000000 */
[----:B------:R-:W-:Y:S05]  /*1310*/  @P0 BRA `(.L_x_37) ;  /* 0x0000000000740947 */ /* 0x000fea0003800000 */
[----:B------:R-:W-:Y:S01]  /*1320*/  SHF.R.U32.HI R10, RZ, 0x17, R9 ;  /* 0x00000017ff0a7819 */ /* 0x000fe20000011609 */
[----:B------:R-:W-:Y:S01]  /*1330*/  BSSY.RECONVERGENT B1, `(.L_x_38) ;  /* 0x0000011000017945 */ /* 0x000fe20003800200 */
[----:B------:R-:W-:Y:S02]  /*1340*/  CS2R R14, SRZ ;  /* 0x00000000000e7805 */ /* 0x000fe4000001ff00 */
[----:B------:R-:W-:Y:S02]  /*1350*/  CS2R R12, SRZ ;  /* 0x00000000000c7805 */ /* 0x000fe4000001ff00 */
[----:B0-----:R-:W-:-:S04]  /*1360*/  LOP3.LUT R11, R10, 0xff, RZ, 0xc0, !PT ;  /* 0x000000ff0a0b7812 */ /* 0x001fc800078ec0ff */
[----:B------:R-:W-:-:S13]  /*1370*/  ISETP.GE.U32.AND P0, PT, R11, 0x7e, PT ;  /* 0x0000007e0b00780c */ /* 0x000fda0003f06070 */
[----:B------:R-:W-:Y:S05]  /*1380*/  @!P0 BRA `(.L_x_39) ;  /* 0x00000000002c8947 */ /* 0x000fea0003800000 */
[----:B------:R-:W-:Y:S01]  /*1390*/  ISETP.NE.AND P0, PT, R11, 0xbd, PT ;  /* 0x000000bd0b00780c */ /* 0x000fe20003f05270 */
[----:B------:R-:W-:Y:S02]  /*13a0*/  IMAD.SHL.U32 R10, R9, 0x80, RZ ;  /* 0x00000080090a7824 */ /* 0x000fe400078e00ff */
[----:B------:R-:W-:-:S03]  /*13b0*/  HFMA2 R15, -RZ, RZ, 0, 0 ;  /* 0x00000000ff0f7431 */ /* 0x000fc600000001ff */
[----:B------:R-:W-:-:S04]  /*13c0*/  LOP3.LUT R10, R10, 0x3fffff80, RZ, 0xc0, !PT ;  /* 0x3fffff800a0a7812 */ /* 0x000fc800078ec0ff */
[----:B------:R-:W-:-:S03]  /*13d0*/  LOP3.LUT R14, R10, 0x40000000, RZ, 0xfc, !PT ;  /* 0x400000000a0e7812 */ /* 0x000fc600078efcff */
[C---:B------:R-:W-:Y:S01]  /*13e0*/  @P0 VIADD R10, R11.reuse, 0xffffff83 ;  /* 0xffffff830b0a0836 */ /* 0x040fe20000000000 */
[----:B------:R-:W-:-:S04]  /*13f0*/  @P0 IADD3 R11, PT, PT, -R11, 0xbd, RZ ;  /* 0x000000bd0b0b0810 */ /* 0x000fc80007ffe1ff */
[--C-:B------:R-:W-:Y:S02]  /*1400*/  @P0 SHF.L.U64.HI R10, RZ, R10, R14.reuse ;  /* 0x0000000aff0a0219 */ /* 0x100fe4000001020e */
[-CC-:B------:R-:W-:Y:S02]  /*1410*/  @P0 SHF.R.U64 R15, RZ, R11.reuse, R14.reuse ;  /* 0x0000000bff0f0219 */ /* 0x180fe4000000120e */
[----:B------:R-:W-:Y:S02]  /*1420*/  @P0 SHF.R.U32.HI R14, RZ, R11, R14 ;  /* 0x0000000bff0e0219 */ /* 0x000fe4000001160e */
[----:B------:R-:W-:-:S07]  /*1430*/  @P0 SHF.R.U32.HI R12, RZ, 0x1f, R10 ;  /* 0x0000001fff0c0819 */ /* 0x000fce000001160a */
.L_x_39:
[----:B------:R-:W-:Y:S05]  /*1440*/  BSYNC.RECONVERGENT B1 ;  /* 0x0000000000017941 */ /* 0x000fea0003800200 */
.L_x_38:
[----:B------:R-:W-:Y:S02]  /*1450*/  IADD3 R10, P0, PT, R15, R12, RZ ;  /* 0x0000000c0f0a7210 */ /* 0x000fe40007f1e0ff */
[----:B------:R-:W-:-:S03]  /*1460*/  ISETP.GE.AND P1, PT, R9, RZ, PT ;  /* 0x000000ff0900720c */ /* 0x000fc60003f26270 */
[----:B------:R-:W-:Y:S01]  /*1470*/  IMAD.X R11, R14, 0x1, R13, P0 ;  /* 0x000000010e0b7824 */ /* 0x000fe200000e060d */
[----:B------:R-:W-:-:S04]  /*1480*/  IADD3 R13, P0, PT, RZ, -R10, RZ ;  /* 0x8000000aff0d7210 */ /* 0x000fc80007f1e0ff */
[----:B------:R-:W-:Y:S01]  /*1490*/  SEL R10, R13, R10, !P1 ;  /* 0x0000000a0d0a7207 */ /* 0x000fe20004800000 */
[----:B------:R-:W-:-:S03]  /*14a0*/  IMAD.X R12, RZ, RZ, ~R11, P0 ;  /* 0x000000ffff0c7224 */ /* 0x000fc600000e0e0b */
[----:B------:R-:W-:Y:S02]  /*14b0*/  IADD3 R10, P0, PT, R10, 0x1, RZ ;  /* 0x000000010a0a7810 */ /* 0x000fe40007f1e0ff */
[----:B------:R-:W-:-:S05]  /*14c0*/  SEL R11, R12, R11, !P1 ;  /* 0x0000000b0c0b7207 */ /* 0x000fca0004800000 */
[----:B------:R-:W-:-:S04]  /*14d0*/  IMAD.X R11, RZ, RZ, R11, P0 ;  /* 0x000000ffff0b7224 */ /* 0x000fc800000e060b */
[----:B------:R0:W0:Y:S03]  /*14e0*/  I2F.S64 R10, R10 ;  /* 0x0000000a000a7312 */ /* 0x0000260000301400 */
.L_x_37:
[----:B------:R-:W-:Y:S05]  /*14f0*/  BSYNC.RECONVERGENT B0 ;  /* 0x0000000000007941 */ /* 0x000fea0003800200 */
.L_x_36:
[C---:B------:R-:W-:Y:S01]  /*1500*/  FSETP.NAN.AND P0, PT, |R0|.reuse, |R0|, PT ;  /* 0x400000000000720b */ /* 0x040fe20003f08200 */
[----:B------:R-:W-:Y:S01]  /*1510*/  BSSY.RECONVERGENT B0, `(.L_x_40) ;  /* 0x0000022000007945 */ /* 0x000fe20003800200 */
[----:B0-----:R-:W-:Y:S01]  /*1520*/  FADD R10, -R9, R10 ;  /* 0x0000000a090a7221 */ /* 0x001fe20000000100 */
[----:B------:R-:W-:Y:S01]  /*1530*/  IMAD.MOV.U32 R9, RZ, RZ, -0x21000000 ;  /* 0xdf000000ff097424 */ /* 0x000fe200078e00ff */
[----:B------:R-:W-:-:S13]  /*1540*/  FSETP.GE.OR P0, PT, |R0|, 9.22337203685477580800e+18, P0 ;  /* 0x5f0000000000780b */ /* 0x000fda0000706600 */
[----:B------:R-:W-:Y:S05]  /*1550*/  @P0 BRA `(.L_x_41) ;  /* 0x0000000000740947 */ /* 0x000fea0003800000 */
[----:B------:R-:W-:Y:S01]  /*1560*/  SHF.R.U32.HI R9, RZ, 0x17, R0 ;  /* 0x00000017ff097819 */ /* 0x000fe20000011600 */
[----:B------:R-:W-:Y:S01]  /*1570*/  BSSY.RECONVERGENT B1, `(.L_x_42) ;  /* 0x0000011000017945 */ /* 0x000fe20003800200 */
[----:B------:R-:W-:Y:S02]  /*1580*/  CS2R R14, SRZ ;  /* 0x00000000000e7805 */ /* 0x000fe4000001ff00 */
        /* <DEDUP_REMOVED lines=15> */
.L_x_43:
[----:B------:R-:W-:Y:S05]  /*1680*/  BSYNC.RECONVERGENT B1 ;  /* 0x0000000000017941 */ /* 0x000fea0003800200 */
.L_x_42:
        /* <DEDUP_REMOVED lines=10> */
.L_x_41:
[----:B------:R-:W-:Y:S05]  /*1730*/  BSYNC.RECONVERGENT B0 ;  /* 0x0000000000007941 */ /* 0x000fea0003800200 */
.L_x_40:
[----:B-1----:R-:W-:Y:S01]  /*1740*/  LOP3.LUT R5, R5, 0xffff, RZ, 0xc0, !PT ;  /* 0x0000ffff05057812 */ /* 0x002fe200078ec0ff */
[----:B------:R-:W-:Y:S01]  /*1750*/  FMUL R10, R10, 0.5 ;  /* 0x3f0000000a0a7820 */ /* 0x000fe20000400000 */
[----:B--2---:R-:W-:Y:S01]  /*1760*/  LOP3.LUT R4, R4, 0xffff, RZ, 0xc0, !PT ;  /* 0x0000ffff04047812 */ /* 0x004fe200078ec0ff */
[----:B0-----:R-:W-:Y:S01]  /*1770*/  FADD R9, -R0, R9 ;  /* 0x0000000900097221 */ /* 0x001fe20000000100 */
[----:B------:R-:W-:Y:S01]  /*1780*/  I2FP.F32.U32 R5, R5 ;  /* 0x0000000500057245 */ /* 0x000fe20000201000 */
[----:B------:R-:W0:Y:S01]  /*1790*/  LDCU.64 UR4, c[0x0][0x388] ;  /* 0x00007100ff0477ac */ /* 0x000e220008000a00 */
[----:B---3--:R-:W-:Y:S01]  /*17a0*/  LOP3.LUT R13, R3, 0xffff, RZ, 0xc0, !PT ;  /* 0x0000ffff030d7812 */ /* 0x008fe200078ec0ff */
[----:B------:R-:W-:Y:S01]  /*17b0*/  FMUL R9, R9, 0.5 ;  /* 0x3f00000009097820 */ /* 0x000fe20000400000 */
[----:B----4-:R-:W-:Y:S01]  /*17c0*/  LOP3.LUT R11, R2, 0xffff, RZ, 0xc0, !PT ;  /* 0x0000ffff020b7812 */ /* 0x010fe200078ec0ff */
[----:B------:R-:W-:Y:S01]  /*17d0*/  FFMA R2, -R10, R5, R5 ;  /* 0x000000050a027223 */ /* 0x000fe20000000105 */
[----:B------:R-:W-:-:S02]  /*17e0*/  I2FP.F32.U32 R3, R4 ;  /* 0x0000000400037245 */ /* 0x000fc40000201000 */
[----:B------:R-:W-:Y:S02]  /*17f0*/  I2FP.F32.U32 R13, R13 ;  /* 0x0000000d000d7245 */ /* 0x000fe40000201000 */
[----:B------:R-:W-:Y:S01]  /*1800*/  I2FP.F32.U32 R11, R11 ;  /* 0x0000000b000b7245 */ /* 0x000fe20000201000 */
[C---:B------:R-:W-:Y:S02]  /*1810*/  FFMA R4, R10.reuse, R3, R2 ;  /* 0x000000030a047223 */ /* 0x040fe40000000002 */
[----:B------:R-:W-:-:S04]  /*1820*/  FFMA R2, -R10, R13, R13 ;  /* 0x0000000d0a027223 */ /* 0x000fc8000000010d */
[----:B------:R-:W-:Y:S01]  /*1830*/  FFMA R11, R10, R11, R2 ;  /* 0x0000000b0a0b7223 */ /* 0x000fe20000000002 */
[----:B------:R-:W1:Y:S01]  /*1840*/  F2F.F64.F32 R4, R4 ;  /* 0x0000000400047310 */ /* 0x000e620000201800 */
[----:B------:R-:W2:Y:S07]  /*1850*/  LDC.64 R2, c[0x0][0x3a0] ;  /* 0x0000e800ff027b82 */ /* 0x000eae0000000a00 */
[----:B------:R-:W3:Y:S08]  /*1860*/  F2F.F64.F32 R10, R11 ;  /* 0x0000000b000a7310 */ /* 0x000ef00000201800 */
[----:B-1----:R-:W1:Y:S08]  /*1870*/  F2I.F64.TRUNC R5, R4 ;  /* 0x0000000400057311 */ /* 0x002e70000030d100 */
[----:B---3--:R-:W3:Y:S01]  /*1880*/  F2I.F64.TRUNC R10, R10 ;  /* 0x0000000a000a7311 */ /* 0x008ee2000030d100 */
[----:B--2---:R-:W-:-:S04]  /*1890*/  IMAD R2, R2, UR6, R7 ;  /* 0x0000000602027c24 */ /* 0x004fc8000f8e0207 */
[----:B------:R-:W-:Y:S01]  /*18a0*/  IMAD R3, R2, R3, R6 ;  /* 0x0000000302037224 */ /* 0x000fe200078e0206 */
[----:B-1----:R-:W-:-:S03]  /*18b0*/  I2FP.F32.S32 R12, R5 ;  /* 0x00000005000c7245 */ /* 0x002fc60000201400 */
[----:B------:R-:W-:Y:S02]  /*18c0*/  IMAD R3, R3, UR7, R8 ;  /* 0x0000000703037c24 */ /* 0x000fe4000f8e0208 */
[----:B------:R-:W-:-:S03]  /*18d0*/  FFMA R7, -R9, R12, R12 ;  /* 0x0000000c09077223 */ /* 0x000fc6000000010c */
[C---:B0-----:R-:W-:Y:S02]  /*18e0*/  IADD3 R2, P0, PT, R3.reuse, UR4, RZ ;  /* 0x0000000403027c10 */ /* 0x041fe4000ff1e0ff */
[----:B---3--:R-:W-:Y:S02]  /*18f0*/  I2FP.F32.S32 R0, R10 ;  /* 0x0000000a00007245 */ /* 0x008fe40000201400 */
[----:B------:R-:W-:-:S03]  /*1900*/  LEA.HI.X.SX32 R3, R3, UR5, 0x1, P0 ;  /* 0x0000000503037c11 */ /* 0x000fc600080f0eff */
[----:B------:R-:W-:-:S04]  /*1910*/  FFMA R0, R9, R0, R7 ;  /* 0x0000000009007223 */ /* 0x000fc80000000007 */
[----:B------:R-:W0:Y:S02]  /*1920*/  F2I.TRUNC.NTZ R5, R0 ;  /* 0x0000000000057305 */ /* 0x000e24000020f100 */
[----:B0-----:R-:W-:Y:S01]  /*1930*/  STG.E.U8 desc[UR8][R2.64], R5 ;  /* 0x0000000502007986 */ /* 0x001fe2000c101108 */
[----:B------:R-:W-:Y:S05]  /*1940*/  EXIT ;  /* 0x000000000000794d */ /* 0x000fea0003800000 */
.L_x_44:
        /* <DEDUP_REMOVED lines=11> */
.L_x_48:


//--------------------- .text.GPU_validation      --------------------------
	.section	.text.GPU_validation,"ax",@progbits
	.align	128
        .global         GPU_validation
        .type           GPU_validation,@function
        .size           GPU_validation,(.L_x_49 - GPU_validation)
        .other          GPU_validation,@"STO_CUDA_ENTRY STV_DEFAULT"
GPU_validation:
.text.GPU_validation:
[----:B------:R-:W0:Y:S01]  /*0000*/  LDC R1, c[0x0][0x37c] ;  /* 0x0000df00ff017b82 */ /* 0x000e220000000800 */
[----:B------:R-:W-:Y:S01]  /*0010*/  MOV R0, 0x8 ;  /* 0x0000000800007802 */ /* 0x000fe20000000f00 */
[----:B------:R-:W1:Y:S01]  /*0020*/  LDCU.64 UR4, c[0x4][URZ] ;  /* 0x01000000ff0477ac */ /* 0x000e620008000a00 */
[----:B------:R-:W-:-:S05]  /*0030*/  CS2R R6, SRZ ;  /* 0x0000000000067805 */ /* 0x000fca000001ff00 */
[----:B------:R2:W3:Y:S01]  /*0040*/  LDC.64 R2, c[0x4][R0] ;  /* 0x0100000000027b82 */ /* 0x0004e20000000a00 */
[----:B-1----:R-:W-:Y:S02]  /*0050*/  IMAD.U32 R4, RZ, RZ, UR4 ;  /* 0x00000004ff047e24 */ /* 0x002fe4000f8e00ff */
[----:B--2---:R-:W-:-:S07]  /*0060*/  IMAD.U32 R5, RZ, RZ, UR5 ;  /* 0x00000005ff057e24 */ /* 0x004fce000f8e00ff */
[----:B------:R-:W-:-:S07]  /*0070*/  LEPC R20, `(.L_x_45) ;  /* 0x000000001014794e */ /* 0x000fce0000000000 */
[----:B0--3--:R-:W-:Y:S05]  /*0080*/  CALL.ABS.NOINC R2 ;  /* 0x0000000002007343 */ /* 0x009fea0003c00000 */
.L_x_45:
[----:B------:R-:W-:Y:S05]  /*0090*/  EXIT ;  /* 0x000000000000794d */ /* 0x000fea0003800000 */
.L_x_46:
        /* <DEDUP_REMOVED lines=14> */
.L_x_49:


//--------------------- .nv.global.init           --------------------------
	.section	.nv.global.init,"aw",@progbits
.nv.global.init:
	.type		$str,@object
	.size		$str,(.L_0 - $str)
$str:
        /*0000*/ 	.byte	0x47, 0x50, 0x55, 0x20, 0x68, 0x61, 0x73, 0x20, 0x62, 0x65, 0x65, 0x6e, 0x20, 0x61, 0x63, 0x74
        /*0010*/ 	.byte	0x69, 0x76, 0x61, 0x74, 0x65, 0x64, 0x20, 0x0a, 0x00
.L_0:


//--------------------- .nv.shared.cuResize_free  --------------------------
	.section	.nv.shared.cuResize_free,"aw",@nobits
	.sectionflags	@""
	.align	16
	.zero		1024


//--------------------- .nv.shared.reserved.0     --------------------------
	.section	.nv.shared.reserved.0,"aw",@nobits
	.weak		__nv_reservedSMEM_offset_0_alias
	.size		__nv_reservedSMEM_offset_0_alias, 0, 64
	.other		__nv_reservedSMEM_offset_0_alias,@"STO_CUDA_RESERVED_SHARED STV_DEFAULT"
__nv_reservedSMEM_offset_0_alias:
	.zero		0
	.zero		64


//--------------------- .nv.shared.cuResize       --------------------------
	.section	.nv.shared.cuResize,"aw",@nobits
	.sectionflags	@""
	.align	16
	.zero		1024


//--------------------- .nv.shared.GPU_validation --------------------------
	.section	.nv.shared.GPU_validation,"aw",@nobits
	.sectionflags	@""
	.align	16
	.zero		1024


//--------------------- .nv.constant0.cuResize_free --------------------------
	.section	.nv.constant0.cuResize_free,"a",@progbits
	.sectionflags	@""
	.align	4
.nv.constant0.cuResize_free:
	.zero		948


//--------------------- .nv.constant0.cuResize    --------------------------
	.section	.nv.constant0.cuResize,"a",@progbits
	.sectionflags	@""
	.align	4
.nv.constant0.cuResize:
	.zero		948


//--------------------- .nv.constant0.GPU_validation --------------------------
	.section	.nv.constant0.GPU_validation,"a",@progbits
	.sectionflags	@""
	.align	4
.nv.constant0.GPU_validation:
	.zero		896


//--------------------- SYMBOLS --------------------------

	.type		.nv.reservedSmem.offset0,@object
	.size		.nv.reservedSmem.offset0,0x4
	.type		.nv.reservedSmem.cap,@object
	.size		.nv.reservedSmem.cap,0x4
	.type		vprintf,@function
